//
// Generated by NVIDIA NVVM Compiler
//
// Compiler Build ID: CL-36424714
// Cuda compilation tools, release 13.0, V13.0.88
// Based on NVVM 20.0.0
//

.version 9.0
.target sm_100
.address_size 64

	// .globl	_Z12lud_diagonalPfii
// _ZZ12lud_diagonalPfiiE6shadow has been demoted
// _ZZ13lud_perimeterPfiiE3dia has been demoted
// _ZZ13lud_perimeterPfiiE8peri_row has been demoted
// _ZZ13lud_perimeterPfiiE8peri_col has been demoted
// _ZZ12lud_internalPfiiE8peri_row has been demoted
// _ZZ12lud_internalPfiiE8peri_col has been demoted

.visible .entry _Z12lud_diagonalPfii(
	.param .u64 .ptr .align 1 _Z12lud_diagonalPfii_param_0,
	.param .u32 _Z12lud_diagonalPfii_param_1,
	.param .u32 _Z12lud_diagonalPfii_param_2
)
{
	.reg .pred 	%p<51>;
	.reg .b16 	%rs<13>;
	.reg .b32 	%r<151>;
	.reg .b32 	%f<175>;
	.reg .b64 	%rd<65>;
	// demoted variable
	.shared .align 4 .b8 _ZZ12lud_diagonalPfiiE6shadow[1024];
	ld.param.u64 	%rd2, [_Z12lud_diagonalPfii_param_0];
	ld.param.u32 	%r49, [_Z12lud_diagonalPfii_param_1];
	ld.param.u32 	%r50, [_Z12lud_diagonalPfii_param_2];
	cvta.to.global.u64 	%rd1, %rd2;
	mad.lo.s32 	%r51, %r50, %r49, %r50;
	mov.u32 	%r1, %tid.x;
	mul.lo.s32 	%r2, %r49, %r49;
	shl.b32 	%r52, %r1, 2;
	mov.u32 	%r53, _ZZ12lud_diagonalPfiiE6shadow;
	add.s32 	%r3, %r53, %r52;
	add.s32 	%r4, %r51, %r1;
	setp.ge.u32 	%p1, %r4, %r2;
	@%p1 bra 	$L__BB0_2;
	mul.wide.u32 	%rd3, %r4, 4;
	add.s64 	%rd4, %rd1, %rd3;
	ld.global.f32 	%f20, [%rd4];
	st.shared.f32 	[%r3], %f20;
$L__BB0_2:
	add.s32 	%r5, %r4, %r49;
	setp.ge.u32 	%p2, %r5, %r2;
	@%p2 bra 	$L__BB0_4;
	mul.wide.u32 	%rd5, %r5, 4;
	add.s64 	%rd6, %rd1, %rd5;
	ld.global.f32 	%f21, [%rd6];
	st.shared.f32 	[%r3+64], %f21;
$L__BB0_4:
	add.s32 	%r6, %r5, %r49;
	setp.ge.u32 	%p3, %r6, %r2;
	@%p3 bra 	$L__BB0_6;
	mul.wide.u32 	%rd7, %r6, 4;
	add.s64 	%rd8, %rd1, %rd7;
	ld.global.f32 	%f22, [%rd8];
	st.shared.f32 	[%r3+128], %f22;
$L__BB0_6:
	add.s32 	%r7, %r6, %r49;
	setp.ge.u32 	%p4, %r7, %r2;
	@%p4 bra 	$L__BB0_8;
	mul.wide.u32 	%rd9, %r7, 4;
	add.s64 	%rd10, %rd1, %rd9;
	ld.global.f32 	%f23, [%rd10];
	st.shared.f32 	[%r3+192], %f23;
$L__BB0_8:
	add.s32 	%r8, %r7, %r49;
	setp.ge.u32 	%p5, %r8, %r2;
	@%p5 bra 	$L__BB0_10;
	mul.wide.u32 	%rd11, %r8, 4;
	add.s64 	%rd12, %rd1, %rd11;
	ld.global.f32 	%f24, [%rd12];
	st.shared.f32 	[%r3+256], %f24;
$L__BB0_10:
	add.s32 	%r9, %r8, %r49;
	setp.ge.u32 	%p6, %r9, %r2;
	@%p6 bra 	$L__BB0_12;
	mul.wide.u32 	%rd13, %r9, 4;
	add.s64 	%rd14, %rd1, %rd13;
	ld.global.f32 	%f25, [%rd14];
	st.shared.f32 	[%r3+320], %f25;
$L__BB0_12:
	add.s32 	%r10, %r9, %r49;
	setp.ge.u32 	%p7, %r10, %r2;
	@%p7 bra 	$L__BB0_14;
	mul.wide.u32 	%rd15, %r10, 4;
	add.s64 	%rd16, %rd1, %rd15;
	ld.global.f32 	%f26, [%rd16];
	st.shared.f32 	[%r3+384], %f26;
$L__BB0_14:
	add.s32 	%r11, %r10, %r49;
	setp.ge.u32 	%p8, %r11, %r2;
	@%p8 bra 	$L__BB0_16;
	mul.wide.u32 	%rd17, %r11, 4;
	add.s64 	%rd18, %rd1, %rd17;
	ld.global.f32 	%f27, [%rd18];
	st.shared.f32 	[%r3+448], %f27;
$L__BB0_16:
	add.s32 	%r12, %r11, %r49;
	setp.ge.u32 	%p9, %r12, %r2;
	@%p9 bra 	$L__BB0_18;
	mul.wide.u32 	%rd19, %r12, 4;
	add.s64 	%rd20, %rd1, %rd19;
	ld.global.f32 	%f28, [%rd20];
	st.shared.f32 	[%r3+512], %f28;
$L__BB0_18:
	add.s32 	%r13, %r12, %r49;
	setp.ge.u32 	%p10, %r13, %r2;
	@%p10 bra 	$L__BB0_20;
	mul.wide.u32 	%rd21, %r13, 4;
	add.s64 	%rd22, %rd1, %rd21;
	ld.global.f32 	%f29, [%rd22];
	st.shared.f32 	[%r3+576], %f29;
$L__BB0_20:
	add.s32 	%r14, %r13, %r49;
	setp.ge.u32 	%p11, %r14, %r2;
	@%p11 bra 	$L__BB0_22;
	mul.wide.u32 	%rd23, %r14, 4;
	add.s64 	%rd24, %rd1, %rd23;
	ld.global.f32 	%f30, [%rd24];
	st.shared.f32 	[%r3+640], %f30;
$L__BB0_22:
	add.s32 	%r15, %r14, %r49;
	setp.ge.u32 	%p12, %r15, %r2;
	@%p12 bra 	$L__BB0_24;
	mul.wide.u32 	%rd25, %r15, 4;
	add.s64 	%rd26, %rd1, %rd25;
	ld.global.f32 	%f31, [%rd26];
	st.shared.f32 	[%r3+704], %f31;
$L__BB0_24:
	add.s32 	%r16, %r15, %r49;
	setp.ge.u32 	%p13, %r16, %r2;
	@%p13 bra 	$L__BB0_26;
	mul.wide.u32 	%rd27, %r16, 4;
	add.s64 	%rd28, %rd1, %rd27;
	ld.global.f32 	%f32, [%rd28];
	st.shared.f32 	[%r3+768], %f32;
$L__BB0_26:
	add.s32 	%r17, %r16, %r49;
	setp.ge.u32 	%p14, %r17, %r2;
	@%p14 bra 	$L__BB0_28;
	mul.wide.u32 	%rd29, %r17, 4;
	add.s64 	%rd30, %rd1, %rd29;
	ld.global.f32 	%f33, [%rd30];
	st.shared.f32 	[%r3+832], %f33;
$L__BB0_28:
	add.s32 	%r18, %r17, %r49;
	setp.ge.u32 	%p15, %r18, %r2;
	@%p15 bra 	$L__BB0_30;
	mul.wide.u32 	%rd31, %r18, 4;
	add.s64 	%rd32, %rd1, %rd31;
	ld.global.f32 	%f34, [%rd32];
	st.shared.f32 	[%r3+896], %f34;
$L__BB0_30:
	add.s32 	%r19, %r18, %r49;
	setp.ge.u32 	%p16, %r19, %r2;
	@%p16 bra 	$L__BB0_32;
	mul.wide.u32 	%rd33, %r19, 4;
	add.s64 	%rd34, %rd1, %rd33;
	ld.global.f32 	%f35, [%rd34];
	st.shared.f32 	[%r3+960], %f35;
$L__BB0_32:
	bar.sync 	0;
	mov.b32 	%r140, 0;
	mov.b16 	%rs11, 0;
	mad.lo.s32 	%r22, %r1, 60, %r3;
	mov.u16 	%rs12, %rs11;
$L__BB0_33:
	mov.u32 	%r20, %r140;
	mov.u16 	%rs2, %rs12;
	add.s32 	%r140, %r20, 1;
	add.s16 	%rs12, %rs2, 1;
	setp.le.u32 	%p17, %r1, %r20;
	@%p17 bra 	$L__BB0_48;
	setp.ne.s32 	%p18, %r20, 0;
	shl.b32 	%r55, %r20, 2;
	add.s32 	%r23, %r22, %r55;
	@%p18 bra 	$L__BB0_36;
	ld.shared.f32 	%f170, [%r22];
	bra.uni 	$L__BB0_47;
$L__BB0_36:
	ld.shared.f32 	%f170, [%r23];
	setp.lt.u32 	%p19, %r20, 8;
	mov.b32 	%r145, 0;
	@%p19 bra 	$L__BB0_39;
	shl.b32 	%r57, %r1, 6;
	mov.u32 	%r58, _ZZ12lud_diagonalPfiiE6shadow;
	add.s32 	%r59, %r57, %r58;
	add.s32 	%r142, %r59, 16;
	and.b32  	%r60, %r20, 2147483640;
	neg.s32 	%r143, %r60;
	shl.b32 	%r61, %r20, 2;
	add.s32 	%r62, %r58, %r61;
	add.s32 	%r141, %r62, 256;
$L__BB0_38:
	.pragma "nounroll";
	and.b32  	%r145, %r20, 2147483640;
	ld.shared.f32 	%f36, [%r142+-16];
	ld.shared.f32 	%f37, [%r141+-256];
	mul.f32 	%f38, %f36, %f37;
	sub.f32 	%f39, %f170, %f38;
	mad.lo.s32 	%r63, %r1, 60, %r3;
	shl.b32 	%r64, %r20, 2;
	add.s32 	%r65, %r63, %r64;
	st.shared.f32 	[%r65], %f39;
	ld.shared.f32 	%f40, [%r142+-12];
	ld.shared.f32 	%f41, [%r141+-192];
	mul.f32 	%f42, %f40, %f41;
	sub.f32 	%f43, %f39, %f42;
	st.shared.f32 	[%r65], %f43;
	ld.shared.f32 	%f44, [%r142+-8];
	ld.shared.f32 	%f45, [%r141+-128];
	mul.f32 	%f46, %f44, %f45;
	sub.f32 	%f47, %f43, %f46;
	st.shared.f32 	[%r65], %f47;
	ld.shared.f32 	%f48, [%r142+-4];
	ld.shared.f32 	%f49, [%r141+-64];
	mul.f32 	%f50, %f48, %f49;
	sub.f32 	%f51, %f47, %f50;
	st.shared.f32 	[%r65], %f51;
	ld.shared.f32 	%f52, [%r142];
	ld.shared.f32 	%f53, [%r141];
	mul.f32 	%f54, %f52, %f53;
	sub.f32 	%f55, %f51, %f54;
	st.shared.f32 	[%r65], %f55;
	ld.shared.f32 	%f56, [%r142+4];
	ld.shared.f32 	%f57, [%r141+64];
	mul.f32 	%f58, %f56, %f57;
	sub.f32 	%f59, %f55, %f58;
	st.shared.f32 	[%r65], %f59;
	ld.shared.f32 	%f60, [%r142+8];
	ld.shared.f32 	%f61, [%r141+128];
	mul.f32 	%f62, %f60, %f61;
	sub.f32 	%f63, %f59, %f62;
	st.shared.f32 	[%r65], %f63;
	ld.shared.f32 	%f64, [%r142+12];
	ld.shared.f32 	%f65, [%r141+192];
	mul.f32 	%f66, %f64, %f65;
	sub.f32 	%f170, %f63, %f66;
	st.shared.f32 	[%r65], %f170;
	add.s32 	%r143, %r143, 8;
	add.s32 	%r142, %r142, 32;
	add.s32 	%r141, %r141, 512;
	setp.ne.s32 	%p20, %r143, 0;
	@%p20 bra 	$L__BB0_38;
$L__BB0_39:
	and.b32  	%r66, %r20, 7;
	setp.eq.s32 	%p21, %r66, 0;
	@%p21 bra 	$L__BB0_47;
	cvt.u32.u16 	%r67, %rs2;
	and.b32  	%r35, %r67, 7;
	add.s32 	%r68, %r35, -1;
	setp.lt.u32 	%p22, %r68, 3;
	@%p22 bra 	$L__BB0_42;
	mad.lo.s32 	%r69, %r1, 60, %r3;
	shl.b32 	%r70, %r145, 2;
	add.s32 	%r71, %r69, %r70;
	ld.shared.f32 	%f67, [%r71];
	shl.b32 	%r72, %r20, 2;
	mov.u32 	%r73, _ZZ12lud_diagonalPfiiE6shadow;
	add.s32 	%r74, %r73, %r72;
	shl.b32 	%r75, %r145, 6;
	add.s32 	%r76, %r74, %r75;
	ld.shared.f32 	%f68, [%r76];
	mul.f32 	%f69, %f67, %f68;
	sub.f32 	%f70, %f170, %f69;
	add.s32 	%r77, %r69, %r72;
	st.shared.f32 	[%r77], %f70;
	ld.shared.f32 	%f71, [%r71+4];
	ld.shared.f32 	%f72, [%r76+64];
	mul.f32 	%f73, %f71, %f72;
	sub.f32 	%f74, %f70, %f73;
	st.shared.f32 	[%r77], %f74;
	ld.shared.f32 	%f75, [%r71+8];
	ld.shared.f32 	%f76, [%r76+128];
	mul.f32 	%f77, %f75, %f76;
	sub.f32 	%f78, %f74, %f77;
	st.shared.f32 	[%r77], %f78;
	ld.shared.f32 	%f79, [%r71+12];
	ld.shared.f32 	%f80, [%r76+192];
	mul.f32 	%f81, %f79, %f80;
	sub.f32 	%f170, %f78, %f81;
	st.shared.f32 	[%r77], %f170;
	add.s32 	%r145, %r145, 4;
$L__BB0_42:
	and.b32  	%r78, %r35, 3;
	setp.eq.s32 	%p23, %r78, 0;
	@%p23 bra 	$L__BB0_47;
	and.b16  	%rs7, %rs11, 3;
	setp.eq.s16 	%p24, %rs7, 1;
	@%p24 bra 	$L__BB0_45;
	mad.lo.s32 	%r79, %r1, 60, %r3;
	shl.b32 	%r80, %r145, 2;
	add.s32 	%r81, %r79, %r80;
	ld.shared.f32 	%f82, [%r81];
	shl.b32 	%r82, %r20, 2;
	mov.u32 	%r83, _ZZ12lud_diagonalPfiiE6shadow;
	add.s32 	%r84, %r83, %r82;
	shl.b32 	%r85, %r145, 6;
	add.s32 	%r86, %r84, %r85;
	ld.shared.f32 	%f83, [%r86];
	mul.f32 	%f84, %f82, %f83;
	sub.f32 	%f85, %f170, %f84;
	add.s32 	%r87, %r79, %r82;
	st.shared.f32 	[%r87], %f85;
	ld.shared.f32 	%f86, [%r81+4];
	ld.shared.f32 	%f87, [%r86+64];
	mul.f32 	%f88, %f86, %f87;
	sub.f32 	%f170, %f85, %f88;
	st.shared.f32 	[%r87], %f170;
	add.s32 	%r145, %r145, 2;
$L__BB0_45:
	and.b16  	%rs8, %rs11, 1;
	setp.eq.b16 	%p25, %rs8, 1;
	not.pred 	%p26, %p25;
	@%p26 bra 	$L__BB0_47;
	mad.lo.s32 	%r88, %r1, 60, %r3;
	shl.b32 	%r89, %r145, 2;
	add.s32 	%r90, %r88, %r89;
	ld.shared.f32 	%f89, [%r90];
	shl.b32 	%r91, %r20, 2;
	mov.u32 	%r92, _ZZ12lud_diagonalPfiiE6shadow;
	add.s32 	%r93, %r92, %r91;
	shl.b32 	%r94, %r145, 6;
	add.s32 	%r95, %r93, %r94;
	ld.shared.f32 	%f90, [%r95];
	mul.f32 	%f91, %f89, %f90;
	sub.f32 	%f170, %f170, %f91;
	add.s32 	%r96, %r88, %r91;
	st.shared.f32 	[%r96], %f170;
$L__BB0_47:
	shl.b32 	%r97, %r20, 2;
	add.s32 	%r99, %r53, %r97;
	mad.lo.s32 	%r100, %r20, 60, %r99;
	add.s32 	%r101, %r100, %r97;
	ld.shared.f32 	%f92, [%r101];
	div.rn.f32 	%f93, %f170, %f92;
	mad.lo.s32 	%r102, %r1, 60, %r3;
	add.s32 	%r103, %r102, %r97;
	st.shared.f32 	[%r103], %f93;
$L__BB0_48:
	bar.sync 	0;
	@%p17 bra 	$L__BB0_60;
	shl.b32 	%r105, %r20, 6;
	mov.u32 	%r106, _ZZ12lud_diagonalPfiiE6shadow;
	add.s32 	%r40, %r106, %r105;
	shl.b32 	%r107, %r1, 2;
	add.s32 	%r108, %r40, %r107;
	ld.shared.f32 	%f172, [%r108+64];
	setp.lt.u32 	%p28, %r20, 7;
	mov.b32 	%r149, 0;
	@%p28 bra 	$L__BB0_52;
	mov.b32 	%r147, 0;
$L__BB0_51:
	.pragma "nounroll";
	shl.b32 	%r110, %r147, 2;
	add.s32 	%r111, %r40, %r110;
	ld.shared.f32 	%f94, [%r111+64];
	shl.b32 	%r112, %r147, 6;
	add.s32 	%r113, %r3, %r112;
	ld.shared.f32 	%f95, [%r113];
	mul.f32 	%f96, %f94, %f95;
	sub.f32 	%f97, %f172, %f96;
	shl.b32 	%r114, %r1, 2;
	add.s32 	%r115, %r40, %r114;
	st.shared.f32 	[%r115+64], %f97;
	ld.shared.f32 	%f98, [%r111+68];
	ld.shared.f32 	%f99, [%r113+64];
	mul.f32 	%f100, %f98, %f99;
	sub.f32 	%f101, %f97, %f100;
	st.shared.f32 	[%r115+64], %f101;
	ld.shared.f32 	%f102, [%r111+72];
	ld.shared.f32 	%f103, [%r113+128];
	mul.f32 	%f104, %f102, %f103;
	sub.f32 	%f105, %f101, %f104;
	st.shared.f32 	[%r115+64], %f105;
	ld.shared.f32 	%f106, [%r111+76];
	ld.shared.f32 	%f107, [%r113+192];
	mul.f32 	%f108, %f106, %f107;
	sub.f32 	%f109, %f105, %f108;
	st.shared.f32 	[%r115+64], %f109;
	ld.shared.f32 	%f110, [%r111+80];
	ld.shared.f32 	%f111, [%r113+256];
	mul.f32 	%f112, %f110, %f111;
	sub.f32 	%f113, %f109, %f112;
	st.shared.f32 	[%r115+64], %f113;
	ld.shared.f32 	%f114, [%r111+84];
	ld.shared.f32 	%f115, [%r113+320];
	mul.f32 	%f116, %f114, %f115;
	sub.f32 	%f117, %f113, %f116;
	st.shared.f32 	[%r115+64], %f117;
	ld.shared.f32 	%f118, [%r111+88];
	ld.shared.f32 	%f119, [%r113+384];
	mul.f32 	%f120, %f118, %f119;
	sub.f32 	%f121, %f117, %f120;
	st.shared.f32 	[%r115+64], %f121;
	ld.shared.f32 	%f122, [%r111+92];
	ld.shared.f32 	%f123, [%r113+448];
	mul.f32 	%f124, %f122, %f123;
	sub.f32 	%f172, %f121, %f124;
	st.shared.f32 	[%r115+64], %f172;
	add.s32 	%r147, %r147, 8;
	and.b32  	%r149, %r140, 2147483640;
	setp.ne.s32 	%p29, %r147, %r149;
	@%p29 bra 	$L__BB0_51;
$L__BB0_52:
	and.b32  	%r116, %r140, 7;
	setp.eq.s32 	%p30, %r116, 0;
	@%p30 bra 	$L__BB0_60;
	cvt.u32.u16 	%r117, %rs12;
	and.b32  	%r118, %r117, 7;
	add.s32 	%r119, %r118, -1;
	setp.lt.u32 	%p31, %r119, 3;
	@%p31 bra 	$L__BB0_55;
	shl.b32 	%r120, %r149, 2;
	add.s32 	%r121, %r40, %r120;
	ld.shared.f32 	%f125, [%r121+64];
	shl.b32 	%r122, %r149, 6;
	add.s32 	%r123, %r3, %r122;
	ld.shared.f32 	%f126, [%r123];
	mul.f32 	%f127, %f125, %f126;
	sub.f32 	%f128, %f172, %f127;
	shl.b32 	%r124, %r1, 2;
	add.s32 	%r125, %r40, %r124;
	st.shared.f32 	[%r125+64], %f128;
	ld.shared.f32 	%f129, [%r121+68];
	ld.shared.f32 	%f130, [%r123+64];
	mul.f32 	%f131, %f129, %f130;
	sub.f32 	%f132, %f128, %f131;
	st.shared.f32 	[%r125+64], %f132;
	ld.shared.f32 	%f133, [%r121+72];
	ld.shared.f32 	%f134, [%r123+128];
	mul.f32 	%f135, %f133, %f134;
	sub.f32 	%f136, %f132, %f135;
	st.shared.f32 	[%r125+64], %f136;
	ld.shared.f32 	%f137, [%r121+76];
	ld.shared.f32 	%f138, [%r123+192];
	mul.f32 	%f139, %f137, %f138;
	sub.f32 	%f172, %f136, %f139;
	st.shared.f32 	[%r125+64], %f172;
	add.s32 	%r149, %r149, 4;
$L__BB0_55:
	cvt.u32.u16 	%r126, %rs12;
	and.b32  	%r127, %r126, 3;
	setp.eq.s32 	%p32, %r127, 0;
	@%p32 bra 	$L__BB0_60;
	and.b16  	%rs9, %rs11, 3;
	setp.eq.s16 	%p33, %rs9, 0;
	@%p33 bra 	$L__BB0_58;
	shl.b32 	%r128, %r149, 2;
	add.s32 	%r129, %r40, %r128;
	ld.shared.f32 	%f140, [%r129+64];
	shl.b32 	%r130, %r149, 6;
	add.s32 	%r131, %r3, %r130;
	ld.shared.f32 	%f141, [%r131];
	mul.f32 	%f142, %f140, %f141;
	sub.f32 	%f143, %f172, %f142;
	shl.b32 	%r132, %r1, 2;
	add.s32 	%r133, %r40, %r132;
	st.shared.f32 	[%r133+64], %f143;
	ld.shared.f32 	%f144, [%r129+68];
	ld.shared.f32 	%f145, [%r131+64];
	mul.f32 	%f146, %f144, %f145;
	sub.f32 	%f172, %f143, %f146;
	st.shared.f32 	[%r133+64], %f172;
	add.s32 	%r149, %r149, 2;
$L__BB0_58:
	and.b16  	%rs10, %rs11, 1;
	setp.eq.b16 	%p34, %rs10, 1;
	@%p34 bra 	$L__BB0_60;
	shl.b32 	%r134, %r149, 2;
	add.s32 	%r135, %r40, %r134;
	ld.shared.f32 	%f147, [%r135+64];
	shl.b32 	%r136, %r149, 6;
	add.s32 	%r137, %r3, %r136;
	ld.shared.f32 	%f148, [%r137];
	mul.f32 	%f149, %f147, %f148;
	sub.f32 	%f150, %f172, %f149;
	shl.b32 	%r138, %r1, 2;
	add.s32 	%r139, %r40, %r138;
	st.shared.f32 	[%r139+64], %f150;
$L__BB0_60:
	bar.sync 	0;
	setp.ne.s32 	%p35, %r140, 15;
	add.s16 	%rs11, %rs11, 1;
	@%p35 bra 	$L__BB0_33;
	setp.ge.u32 	%p36, %r5, %r2;
	@%p36 bra 	$L__BB0_63;
	ld.shared.f32 	%f151, [%r3+64];
	mul.wide.u32 	%rd35, %r5, 4;
	add.s64 	%rd36, %rd1, %rd35;
	st.global.f32 	[%rd36], %f151;
$L__BB0_63:
	setp.ge.u32 	%p37, %r6, %r2;
	@%p37 bra 	$L__BB0_65;
	ld.shared.f32 	%f152, [%r3+128];
	mul.wide.u32 	%rd37, %r6, 4;
	add.s64 	%rd38, %rd1, %rd37;
	st.global.f32 	[%rd38], %f152;
$L__BB0_65:
	setp.ge.u32 	%p38, %r7, %r2;
	@%p38 bra 	$L__BB0_67;
	ld.shared.f32 	%f153, [%r3+192];
	mul.wide.u32 	%rd39, %r7, 4;
	add.s64 	%rd40, %rd1, %rd39;
	st.global.f32 	[%rd40], %f153;
$L__BB0_67:
	setp.ge.u32 	%p39, %r8, %r2;
	@%p39 bra 	$L__BB0_69;
	ld.shared.f32 	%f154, [%r3+256];
	mul.wide.u32 	%rd41, %r8, 4;
	add.s64 	%rd42, %rd1, %rd41;
	st.global.f32 	[%rd42], %f154;
$L__BB0_69:
	setp.ge.u32 	%p40, %r9, %r2;
	@%p40 bra 	$L__BB0_71;
	ld.shared.f32 	%f155, [%r3+320];
	mul.wide.u32 	%rd43, %r9, 4;
	add.s64 	%rd44, %rd1, %rd43;
	st.global.f32 	[%rd44], %f155;
$L__BB0_71:
	setp.ge.u32 	%p41, %r10, %r2;
	@%p41 bra 	$L__BB0_73;
	ld.shared.f32 	%f156, [%r3+384];
	mul.wide.u32 	%rd45, %r10, 4;
	add.s64 	%rd46, %rd1, %rd45;
	st.global.f32 	[%rd46], %f156;
$L__BB0_73:
	setp.ge.u32 	%p42, %r11, %r2;
	@%p42 bra 	$L__BB0_75;
	ld.shared.f32 	%f157, [%r3+448];
	mul.wide.u32 	%rd47, %r11, 4;
	add.s64 	%rd48, %rd1, %rd47;
	st.global.f32 	[%rd48], %f157;
$L__BB0_75:
	setp.ge.u32 	%p43, %r12, %r2;
	@%p43 bra 	$L__BB0_77;
	ld.shared.f32 	%f158, [%r3+512];
	mul.wide.u32 	%rd49, %r12, 4;
	add.s64 	%rd50, %rd1, %rd49;
	st.global.f32 	[%rd50], %f158;
$L__BB0_77:
	setp.ge.u32 	%p44, %r13, %r2;
	@%p44 bra 	$L__BB0_79;
	ld.shared.f32 	%f159, [%r3+576];
	mul.wide.u32 	%rd51, %r13, 4;
	add.s64 	%rd52, %rd1, %rd51;
	st.global.f32 	[%rd52], %f159;
$L__BB0_79:
	setp.ge.u32 	%p45, %r14, %r2;
	@%p45 bra 	$L__BB0_81;
	ld.shared.f32 	%f160, [%r3+640];
	mul.wide.u32 	%rd53, %r14, 4;
	add.s64 	%rd54, %rd1, %rd53;
	st.global.f32 	[%rd54], %f160;
$L__BB0_81:
	setp.ge.u32 	%p46, %r15, %r2;
	@%p46 bra 	$L__BB0_83;
	ld.shared.f32 	%f161, [%r3+704];
	mul.wide.u32 	%rd55, %r15, 4;
	add.s64 	%rd56, %rd1, %rd55;
	st.global.f32 	[%rd56], %f161;
$L__BB0_83:
	setp.ge.u32 	%p47, %r16, %r2;
	@%p47 bra 	$L__BB0_85;
	ld.shared.f32 	%f162, [%r3+768];
	mul.wide.u32 	%rd57, %r16, 4;
	add.s64 	%rd58, %rd1, %rd57;
	st.global.f32 	[%rd58], %f162;
$L__BB0_85:
	setp.ge.u32 	%p48, %r17, %r2;
	@%p48 bra 	$L__BB0_87;
	ld.shared.f32 	%f163, [%r3+832];
	mul.wide.u32 	%rd59, %r17, 4;
	add.s64 	%rd60, %rd1, %rd59;
	st.global.f32 	[%rd60], %f163;
$L__BB0_87:
	setp.ge.u32 	%p49, %r18, %r2;
	@%p49 bra 	$L__BB0_89;
	ld.shared.f32 	%f164, [%r3+896];
	mul.wide.u32 	%rd61, %r18, 4;
	add.s64 	%rd62, %rd1, %rd61;
	st.global.f32 	[%rd62], %f164;
$L__BB0_89:
	setp.ge.u32 	%p50, %r19, %r2;
	@%p50 bra 	$L__BB0_91;
	ld.shared.f32 	%f165, [%r3+960];
	mul.wide.u32 	%rd63, %r19, 4;
	add.s64 	%rd64, %rd1, %rd63;
	st.global.f32 	[%rd64], %f165;
$L__BB0_91:
	ret;

}
	// .globl	_Z13lud_perimeterPfii
.visible .entry _Z13lud_perimeterPfii(
	.param .u64 .ptr .align 1 _Z13lud_perimeterPfii_param_0,
	.param .u32 _Z13lud_perimeterPfii_param_1,
	.param .u32 _Z13lud_perimeterPfii_param_2
)
{
	.reg .pred 	%p<101>;
	.reg .b16 	%rs<21>;
	.reg .b32 	%r<264>;
	.reg .b32 	%f<223>;
	.reg .b64 	%rd<281>;
	// demoted variable
	.shared .align 4 .b8 _ZZ13lud_perimeterPfiiE3dia[1024];
	// demoted variable
	.shared .align 4 .b8 _ZZ13lud_perimeterPfiiE8peri_row[1024];
	// demoted variable
	.shared .align 4 .b8 _ZZ13lud_perimeterPfiiE8peri_col[1024];
	ld.param.u64 	%rd2, [_Z13lud_perimeterPfii_param_0];
	ld.param.u32 	%r160, [_Z13lud_perimeterPfii_param_1];
	ld.param.u32 	%r161, [_Z13lud_perimeterPfii_param_2];
	cvta.to.global.u64 	%rd1, %rd2;
	mov.u32 	%r1, %tid.x;
	setp.gt.u32 	%p1, %r1, 15;
	shl.b32 	%r162, %r1, 2;
	mov.u32 	%r163, _ZZ13lud_perimeterPfiiE8peri_row;
	add.s32 	%r2, %r163, %r162;
	mov.u32 	%r164, _ZZ13lud_perimeterPfiiE8peri_col;
	add.s32 	%r3, %r164, %r162;
	@%p1 bra 	$L__BB1_49;
	mad.lo.s32 	%r176, %r161, %r160, %r161;
	mul.lo.s32 	%r4, %r160, %r160;
	mov.u32 	%r178, _ZZ13lud_perimeterPfiiE3dia;
	add.s32 	%r5, %r178, %r162;
	add.s32 	%r6, %r176, %r1;
	setp.ge.s32 	%p26, %r6, %r4;
	@%p26 bra 	$L__BB1_3;
	mul.wide.s32 	%rd123, %r6, 4;
	add.s64 	%rd124, %rd1, %rd123;
	ld.global.f32 	%f44, [%rd124];
	st.shared.f32 	[%r5], %f44;
$L__BB1_3:
	add.s32 	%r7, %r6, %r160;
	setp.ge.s32 	%p27, %r7, %r4;
	@%p27 bra 	$L__BB1_5;
	mul.wide.s32 	%rd125, %r7, 4;
	add.s64 	%rd126, %rd1, %rd125;
	ld.global.f32 	%f45, [%rd126];
	st.shared.f32 	[%r5+64], %f45;
$L__BB1_5:
	add.s32 	%r8, %r7, %r160;
	setp.ge.s32 	%p28, %r8, %r4;
	@%p28 bra 	$L__BB1_7;
	mul.wide.s32 	%rd127, %r8, 4;
	add.s64 	%rd128, %rd1, %rd127;
	ld.global.f32 	%f46, [%rd128];
	st.shared.f32 	[%r5+128], %f46;
$L__BB1_7:
	add.s32 	%r9, %r8, %r160;
	setp.ge.s32 	%p29, %r9, %r4;
	@%p29 bra 	$L__BB1_9;
	mul.wide.s32 	%rd129, %r9, 4;
	add.s64 	%rd130, %rd1, %rd129;
	ld.global.f32 	%f47, [%rd130];
	st.shared.f32 	[%r5+192], %f47;
$L__BB1_9:
	add.s32 	%r10, %r9, %r160;
	setp.ge.s32 	%p30, %r10, %r4;
	@%p30 bra 	$L__BB1_11;
	mul.wide.s32 	%rd131, %r10, 4;
	add.s64 	%rd132, %rd1, %rd131;
	ld.global.f32 	%f48, [%rd132];
	st.shared.f32 	[%r5+256], %f48;
$L__BB1_11:
	add.s32 	%r11, %r10, %r160;
	setp.ge.s32 	%p31, %r11, %r4;
	@%p31 bra 	$L__BB1_13;
	mul.wide.s32 	%rd133, %r11, 4;
	add.s64 	%rd134, %rd1, %rd133;
	ld.global.f32 	%f49, [%rd134];
	st.shared.f32 	[%r5+320], %f49;
$L__BB1_13:
	add.s32 	%r12, %r11, %r160;
	setp.ge.s32 	%p32, %r12, %r4;
	@%p32 bra 	$L__BB1_15;
	mul.wide.s32 	%rd135, %r12, 4;
	add.s64 	%rd136, %rd1, %rd135;
	ld.global.f32 	%f50, [%rd136];
	st.shared.f32 	[%r5+384], %f50;
$L__BB1_15:
	add.s32 	%r13, %r12, %r160;
	setp.ge.s32 	%p33, %r13, %r4;
	@%p33 bra 	$L__BB1_17;
	mul.wide.s32 	%rd137, %r13, 4;
	add.s64 	%rd138, %rd1, %rd137;
	ld.global.f32 	%f51, [%rd138];
	st.shared.f32 	[%r5+448], %f51;
$L__BB1_17:
	mov.u32 	%r179, %ctaid.x;
	shl.b32 	%r180, %r179, 4;
	add.s32 	%r181, %r180, %r6;
	add.s32 	%r14, %r181, 16;
	setp.ge.u32 	%p34, %r14, %r4;
	@%p34 bra 	$L__BB1_19;
	mul.wide.u32 	%rd139, %r14, 4;
	add.s64 	%rd140, %rd1, %rd139;
	ld.global.f32 	%f52, [%rd140];
	st.shared.f32 	[%r2], %f52;
$L__BB1_19:
	add.s32 	%r15, %r14, %r160;
	setp.ge.u32 	%p35, %r15, %r4;
	@%p35 bra 	$L__BB1_21;
	mul.wide.u32 	%rd141, %r15, 4;
	add.s64 	%rd142, %rd1, %rd141;
	ld.global.f32 	%f53, [%rd142];
	st.shared.f32 	[%r2+64], %f53;
$L__BB1_21:
	add.s32 	%r16, %r15, %r160;
	setp.ge.u32 	%p36, %r16, %r4;
	@%p36 bra 	$L__BB1_23;
	mul.wide.u32 	%rd143, %r16, 4;
	add.s64 	%rd144, %rd1, %rd143;
	ld.global.f32 	%f54, [%rd144];
	st.shared.f32 	[%r2+128], %f54;
$L__BB1_23:
	add.s32 	%r17, %r16, %r160;
	setp.ge.u32 	%p37, %r17, %r4;
	@%p37 bra 	$L__BB1_25;
	mul.wide.u32 	%rd145, %r17, 4;
	add.s64 	%rd146, %rd1, %rd145;
	ld.global.f32 	%f55, [%rd146];
	st.shared.f32 	[%r2+192], %f55;
$L__BB1_25:
	add.s32 	%r18, %r17, %r160;
	setp.ge.u32 	%p38, %r18, %r4;
	@%p38 bra 	$L__BB1_27;
	mul.wide.u32 	%rd147, %r18, 4;
	add.s64 	%rd148, %rd1, %rd147;
	ld.global.f32 	%f56, [%rd148];
	st.shared.f32 	[%r2+256], %f56;
$L__BB1_27:
	add.s32 	%r19, %r18, %r160;
	setp.ge.u32 	%p39, %r19, %r4;
	@%p39 bra 	$L__BB1_29;
	mul.wide.u32 	%rd149, %r19, 4;
	add.s64 	%rd150, %rd1, %rd149;
	ld.global.f32 	%f57, [%rd150];
	st.shared.f32 	[%r2+320], %f57;
$L__BB1_29:
	add.s32 	%r20, %r19, %r160;
	setp.ge.u32 	%p40, %r20, %r4;
	@%p40 bra 	$L__BB1_31;
	mul.wide.u32 	%rd151, %r20, 4;
	add.s64 	%rd152, %rd1, %rd151;
	ld.global.f32 	%f58, [%rd152];
	st.shared.f32 	[%r2+384], %f58;
$L__BB1_31:
	add.s32 	%r21, %r20, %r160;
	setp.ge.u32 	%p41, %r21, %r4;
	@%p41 bra 	$L__BB1_33;
	mul.wide.u32 	%rd153, %r21, 4;
	add.s64 	%rd154, %rd1, %rd153;
	ld.global.f32 	%f59, [%rd154];
	st.shared.f32 	[%r2+448], %f59;
$L__BB1_33:
	add.s32 	%r22, %r21, %r160;
	setp.ge.u32 	%p42, %r22, %r4;
	@%p42 bra 	$L__BB1_35;
	mul.wide.u32 	%rd155, %r22, 4;
	add.s64 	%rd156, %rd1, %rd155;
	ld.global.f32 	%f60, [%rd156];
	st.shared.f32 	[%r2+512], %f60;
$L__BB1_35:
	add.s32 	%r23, %r22, %r160;
	setp.ge.u32 	%p43, %r23, %r4;
	@%p43 bra 	$L__BB1_37;
	mul.wide.u32 	%rd157, %r23, 4;
	add.s64 	%rd158, %rd1, %rd157;
	ld.global.f32 	%f61, [%rd158];
	st.shared.f32 	[%r2+576], %f61;
$L__BB1_37:
	add.s32 	%r24, %r23, %r160;
	setp.ge.u32 	%p44, %r24, %r4;
	@%p44 bra 	$L__BB1_39;
	mul.wide.u32 	%rd159, %r24, 4;
	add.s64 	%rd160, %rd1, %rd159;
	ld.global.f32 	%f62, [%rd160];
	st.shared.f32 	[%r2+640], %f62;
$L__BB1_39:
	add.s32 	%r25, %r24, %r160;
	setp.ge.u32 	%p45, %r25, %r4;
	@%p45 bra 	$L__BB1_41;
	mul.wide.u32 	%rd161, %r25, 4;
	add.s64 	%rd162, %rd1, %rd161;
	ld.global.f32 	%f63, [%rd162];
	st.shared.f32 	[%r2+704], %f63;
$L__BB1_41:
	add.s32 	%r26, %r25, %r160;
	setp.ge.u32 	%p46, %r26, %r4;
	@%p46 bra 	$L__BB1_43;
	mul.wide.u32 	%rd163, %r26, 4;
	add.s64 	%rd164, %rd1, %rd163;
	ld.global.f32 	%f64, [%rd164];
	st.shared.f32 	[%r2+768], %f64;
$L__BB1_43:
	add.s32 	%r27, %r26, %r160;
	setp.ge.u32 	%p47, %r27, %r4;
	@%p47 bra 	$L__BB1_45;
	mul.wide.u32 	%rd165, %r27, 4;
	add.s64 	%rd166, %rd1, %rd165;
	ld.global.f32 	%f65, [%rd166];
	st.shared.f32 	[%r2+832], %f65;
$L__BB1_45:
	add.s32 	%r28, %r27, %r160;
	setp.ge.u32 	%p48, %r28, %r4;
	@%p48 bra 	$L__BB1_47;
	mul.wide.u32 	%rd167, %r28, 4;
	add.s64 	%rd168, %rd1, %rd167;
	ld.global.f32 	%f66, [%rd168];
	st.shared.f32 	[%r2+896], %f66;
$L__BB1_47:
	add.s32 	%r29, %r28, %r160;
	setp.ge.u32 	%p49, %r29, %r4;
	@%p49 bra 	$L__BB1_97;
	mul.wide.u32 	%rd169, %r29, 4;
	add.s64 	%rd170, %rd1, %rd169;
	ld.global.f32 	%f67, [%rd170];
	st.shared.f32 	[%r2+960], %f67;
	bra.uni 	$L__BB1_97;
$L__BB1_49:
	add.s32 	%r30, %r1, -16;
	add.s32 	%r165, %r161, 8;
	mad.lo.s32 	%r31, %r165, %r160, %r161;
	mul.lo.s32 	%r32, %r160, %r160;
	mov.u32 	%r167, _ZZ13lud_perimeterPfiiE3dia;
	add.s32 	%r33, %r167, %r162;
	add.s32 	%r34, %r31, %r30;
	setp.ge.s32 	%p2, %r34, %r32;
	@%p2 bra 	$L__BB1_51;
	cvt.s64.s32 	%rd3, %r31;
	cvt.u64.u32 	%rd4, %r1;
	add.s64 	%rd5, %rd3, %rd4;
	shl.b64 	%rd6, %rd5, 2;
	add.s64 	%rd7, %rd1, %rd6;
	ld.global.f32 	%f20, [%rd7+-64];
	st.shared.f32 	[%r33+448], %f20;
$L__BB1_51:
	add.s32 	%r35, %r31, %r160;
	add.s32 	%r36, %r34, %r160;
	setp.ge.s32 	%p3, %r36, %r32;
	@%p3 bra 	$L__BB1_53;
	cvt.s64.s32 	%rd8, %r35;
	cvt.u64.u32 	%rd9, %r1;
	add.s64 	%rd10, %rd8, %rd9;
	shl.b64 	%rd11, %rd10, 2;
	add.s64 	%rd12, %rd1, %rd11;
	ld.global.f32 	%f21, [%rd12+-64];
	st.shared.f32 	[%r33+512], %f21;
$L__BB1_53:
	add.s32 	%r37, %r35, %r160;
	add.s32 	%r38, %r36, %r160;
	setp.ge.s32 	%p4, %r38, %r32;
	@%p4 bra 	$L__BB1_55;
	cvt.s64.s32 	%rd13, %r37;
	cvt.u64.u32 	%rd14, %r1;
	add.s64 	%rd15, %rd13, %rd14;
	shl.b64 	%rd16, %rd15, 2;
	add.s64 	%rd17, %rd1, %rd16;
	ld.global.f32 	%f22, [%rd17+-64];
	st.shared.f32 	[%r33+576], %f22;
$L__BB1_55:
	add.s32 	%r39, %r37, %r160;
	add.s32 	%r40, %r38, %r160;
	setp.ge.s32 	%p5, %r40, %r32;
	@%p5 bra 	$L__BB1_57;
	cvt.s64.s32 	%rd18, %r39;
	cvt.u64.u32 	%rd19, %r1;
	add.s64 	%rd20, %rd18, %rd19;
	shl.b64 	%rd21, %rd20, 2;
	add.s64 	%rd22, %rd1, %rd21;
	ld.global.f32 	%f23, [%rd22+-64];
	st.shared.f32 	[%r33+640], %f23;
$L__BB1_57:
	add.s32 	%r41, %r39, %r160;
	add.s32 	%r42, %r40, %r160;
	setp.ge.s32 	%p6, %r42, %r32;
	@%p6 bra 	$L__BB1_59;
	cvt.s64.s32 	%rd23, %r41;
	cvt.u64.u32 	%rd24, %r1;
	add.s64 	%rd25, %rd23, %rd24;
	shl.b64 	%rd26, %rd25, 2;
	add.s64 	%rd27, %rd1, %rd26;
	ld.global.f32 	%f24, [%rd27+-64];
	st.shared.f32 	[%r33+704], %f24;
$L__BB1_59:
	add.s32 	%r43, %r41, %r160;
	add.s32 	%r44, %r42, %r160;
	setp.ge.s32 	%p7, %r44, %r32;
	@%p7 bra 	$L__BB1_61;
	cvt.s64.s32 	%rd28, %r43;
	cvt.u64.u32 	%rd29, %r1;
	add.s64 	%rd30, %rd28, %rd29;
	shl.b64 	%rd31, %rd30, 2;
	add.s64 	%rd32, %rd1, %rd31;
	ld.global.f32 	%f25, [%rd32+-64];
	st.shared.f32 	[%r33+768], %f25;
$L__BB1_61:
	add.s32 	%r45, %r43, %r160;
	add.s32 	%r46, %r44, %r160;
	setp.ge.s32 	%p8, %r46, %r32;
	@%p8 bra 	$L__BB1_63;
	cvt.s64.s32 	%rd33, %r45;
	cvt.u64.u32 	%rd34, %r1;
	add.s64 	%rd35, %rd33, %rd34;
	shl.b64 	%rd36, %rd35, 2;
	add.s64 	%rd37, %rd1, %rd36;
	ld.global.f32 	%f26, [%rd37+-64];
	st.shared.f32 	[%r33+832], %f26;
$L__BB1_63:
	add.s32 	%r168, %r46, %r160;
	setp.ge.s32 	%p9, %r168, %r32;
	@%p9 bra 	$L__BB1_65;
	add.s32 	%r169, %r45, %r160;
	cvt.s64.s32 	%rd38, %r169;
	cvt.u64.u32 	%rd39, %r1;
	add.s64 	%rd40, %rd38, %rd39;
	shl.b64 	%rd41, %rd40, 2;
	add.s64 	%rd42, %rd1, %rd41;
	ld.global.f32 	%f27, [%rd42+-64];
	st.shared.f32 	[%r33+896], %f27;
$L__BB1_65:
	mov.u32 	%r170, %ctaid.x;
	shl.b32 	%r171, %r170, 4;
	add.s32 	%r172, %r171, %r161;
	add.s32 	%r173, %r172, 16;
	mad.lo.s32 	%r47, %r173, %r160, %r161;
	add.s32 	%r48, %r47, %r30;
	setp.ge.s32 	%p10, %r48, %r32;
	@%p10 bra 	$L__BB1_67;
	cvt.s64.s32 	%rd43, %r47;
	cvt.u64.u32 	%rd44, %r1;
	add.s64 	%rd45, %rd43, %rd44;
	shl.b64 	%rd46, %rd45, 2;
	add.s64 	%rd47, %rd1, %rd46;
	ld.global.f32 	%f28, [%rd47+-64];
	st.shared.f32 	[%r3+-64], %f28;
$L__BB1_67:
	add.s32 	%r49, %r47, %r160;
	add.s32 	%r50, %r48, %r160;
	setp.ge.s32 	%p11, %r50, %r32;
	@%p11 bra 	$L__BB1_69;
	cvt.s64.s32 	%rd48, %r49;
	cvt.u64.u32 	%rd49, %r1;
	add.s64 	%rd50, %rd48, %rd49;
	shl.b64 	%rd51, %rd50, 2;
	add.s64 	%rd52, %rd1, %rd51;
	ld.global.f32 	%f29, [%rd52+-64];
	st.shared.f32 	[%r3], %f29;
$L__BB1_69:
	add.s32 	%r51, %r49, %r160;
	add.s32 	%r52, %r50, %r160;
	setp.ge.s32 	%p12, %r52, %r32;
	@%p12 bra 	$L__BB1_71;
	cvt.s64.s32 	%rd53, %r51;
	cvt.u64.u32 	%rd54, %r1;
	add.s64 	%rd55, %rd53, %rd54;
	shl.b64 	%rd56, %rd55, 2;
	add.s64 	%rd57, %rd1, %rd56;
	ld.global.f32 	%f30, [%rd57+-64];
	st.shared.f32 	[%r3+64], %f30;
$L__BB1_71:
	add.s32 	%r53, %r51, %r160;
	add.s32 	%r54, %r52, %r160;
	setp.ge.s32 	%p13, %r54, %r32;
	@%p13 bra 	$L__BB1_73;
	cvt.s64.s32 	%rd58, %r53;
	cvt.u64.u32 	%rd59, %r1;
	add.s64 	%rd60, %rd58, %rd59;
	shl.b64 	%rd61, %rd60, 2;
	add.s64 	%rd62, %rd1, %rd61;
	ld.global.f32 	%f31, [%rd62+-64];
	st.shared.f32 	[%r3+128], %f31;
$L__BB1_73:
	add.s32 	%r55, %r53, %r160;
	add.s32 	%r56, %r54, %r160;
	setp.ge.s32 	%p14, %r56, %r32;
	@%p14 bra 	$L__BB1_75;
	cvt.s64.s32 	%rd63, %r55;
	cvt.u64.u32 	%rd64, %r1;
	add.s64 	%rd65, %rd63, %rd64;
	shl.b64 	%rd66, %rd65, 2;
	add.s64 	%rd67, %rd1, %rd66;
	ld.global.f32 	%f32, [%rd67+-64];
	st.shared.f32 	[%r3+192], %f32;
$L__BB1_75:
	add.s32 	%r57, %r55, %r160;
	add.s32 	%r58, %r56, %r160;
	setp.ge.s32 	%p15, %r58, %r32;
	@%p15 bra 	$L__BB1_77;
	cvt.s64.s32 	%rd68, %r57;
	cvt.u64.u32 	%rd69, %r1;
	add.s64 	%rd70, %rd68, %rd69;
	shl.b64 	%rd71, %rd70, 2;
	add.s64 	%rd72, %rd1, %rd71;
	ld.global.f32 	%f33, [%rd72+-64];
	st.shared.f32 	[%r3+256], %f33;
$L__BB1_77:
	add.s32 	%r59, %r57, %r160;
	add.s32 	%r60, %r58, %r160;
	setp.ge.s32 	%p16, %r60, %r32;
	@%p16 bra 	$L__BB1_79;
	cvt.s64.s32 	%rd73, %r59;
	cvt.u64.u32 	%rd74, %r1;
	add.s64 	%rd75, %rd73, %rd74;
	shl.b64 	%rd76, %rd75, 2;
	add.s64 	%rd77, %rd1, %rd76;
	ld.global.f32 	%f34, [%rd77+-64];
	st.shared.f32 	[%r3+320], %f34;
$L__BB1_79:
	add.s32 	%r61, %r59, %r160;
	add.s32 	%r62, %r60, %r160;
	setp.ge.s32 	%p17, %r62, %r32;
	@%p17 bra 	$L__BB1_81;
	cvt.s64.s32 	%rd78, %r61;
	cvt.u64.u32 	%rd79, %r1;
	add.s64 	%rd80, %rd78, %rd79;
	shl.b64 	%rd81, %rd80, 2;
	add.s64 	%rd82, %rd1, %rd81;
	ld.global.f32 	%f35, [%rd82+-64];
	st.shared.f32 	[%r3+384], %f35;
$L__BB1_81:
	add.s32 	%r63, %r61, %r160;
	add.s32 	%r64, %r62, %r160;
	setp.ge.s32 	%p18, %r64, %r32;
	@%p18 bra 	$L__BB1_83;
	cvt.s64.s32 	%rd83, %r63;
	cvt.u64.u32 	%rd84, %r1;
	add.s64 	%rd85, %rd83, %rd84;
	shl.b64 	%rd86, %rd85, 2;
	add.s64 	%rd87, %rd1, %rd86;
	ld.global.f32 	%f36, [%rd87+-64];
	st.shared.f32 	[%r3+448], %f36;
$L__BB1_83:
	add.s32 	%r65, %r63, %r160;
	add.s32 	%r66, %r64, %r160;
	setp.ge.s32 	%p19, %r66, %r32;
	@%p19 bra 	$L__BB1_85;
	cvt.s64.s32 	%rd88, %r65;
	cvt.u64.u32 	%rd89, %r1;
	add.s64 	%rd90, %rd88, %rd89;
	shl.b64 	%rd91, %rd90, 2;
	add.s64 	%rd92, %rd1, %rd91;
	ld.global.f32 	%f37, [%rd92+-64];
	st.shared.f32 	[%r3+512], %f37;
$L__BB1_85:
	add.s32 	%r67, %r65, %r160;
	add.s32 	%r68, %r66, %r160;
	setp.ge.s32 	%p20, %r68, %r32;
	@%p20 bra 	$L__BB1_87;
	cvt.s64.s32 	%rd93, %r67;
	cvt.u64.u32 	%rd94, %r1;
	add.s64 	%rd95, %rd93, %rd94;
	shl.b64 	%rd96, %rd95, 2;
	add.s64 	%rd97, %rd1, %rd96;
	ld.global.f32 	%f38, [%rd97+-64];
	st.shared.f32 	[%r3+576], %f38;
$L__BB1_87:
	add.s32 	%r69, %r67, %r160;
	add.s32 	%r70, %r68, %r160;
	setp.ge.s32 	%p21, %r70, %r32;
	@%p21 bra 	$L__BB1_89;
	cvt.s64.s32 	%rd98, %r69;
	cvt.u64.u32 	%rd99, %r1;
	add.s64 	%rd100, %rd98, %rd99;
	shl.b64 	%rd101, %rd100, 2;
	add.s64 	%rd102, %rd1, %rd101;
	ld.global.f32 	%f39, [%rd102+-64];
	st.shared.f32 	[%r3+640], %f39;
$L__BB1_89:
	add.s32 	%r71, %r69, %r160;
	add.s32 	%r72, %r70, %r160;
	setp.ge.s32 	%p22, %r72, %r32;
	@%p22 bra 	$L__BB1_91;
	cvt.s64.s32 	%rd103, %r71;
	cvt.u64.u32 	%rd104, %r1;
	add.s64 	%rd105, %rd103, %rd104;
	shl.b64 	%rd106, %rd105, 2;
	add.s64 	%rd107, %rd1, %rd106;
	ld.global.f32 	%f40, [%rd107+-64];
	st.shared.f32 	[%r3+704], %f40;
$L__BB1_91:
	add.s32 	%r73, %r71, %r160;
	add.s32 	%r74, %r72, %r160;
	setp.ge.s32 	%p23, %r74, %r32;
	@%p23 bra 	$L__BB1_93;
	cvt.s64.s32 	%rd108, %r73;
	cvt.u64.u32 	%rd109, %r1;
	add.s64 	%rd110, %rd108, %rd109;
	shl.b64 	%rd111, %rd110, 2;
	add.s64 	%rd112, %rd1, %rd111;
	ld.global.f32 	%f41, [%rd112+-64];
	st.shared.f32 	[%r3+768], %f41;
$L__BB1_93:
	add.s32 	%r75, %r73, %r160;
	add.s32 	%r76, %r74, %r160;
	setp.ge.s32 	%p24, %r76, %r32;
	@%p24 bra 	$L__BB1_95;
	cvt.s64.s32 	%rd113, %r75;
	cvt.u64.u32 	%rd114, %r1;
	add.s64 	%rd115, %rd113, %rd114;
	shl.b64 	%rd116, %rd115, 2;
	add.s64 	%rd117, %rd1, %rd116;
	ld.global.f32 	%f42, [%rd117+-64];
	st.shared.f32 	[%r3+832], %f42;
$L__BB1_95:
	add.s32 	%r174, %r76, %r160;
	setp.ge.s32 	%p25, %r174, %r32;
	@%p25 bra 	$L__BB1_97;
	add.s32 	%r175, %r75, %r160;
	cvt.s64.s32 	%rd118, %r175;
	cvt.u64.u32 	%rd119, %r1;
	add.s64 	%rd120, %rd118, %rd119;
	shl.b64 	%rd121, %rd120, 2;
	add.s64 	%rd122, %rd1, %rd121;
	ld.global.f32 	%f43, [%rd122+-64];
	st.shared.f32 	[%r3+896], %f43;
$L__BB1_97:
	setp.gt.u32 	%p50, %r1, 15;
	bar.sync 	0;
	@%p50 bra 	$L__BB1_111;
	add.s32 	%r214, %r162, %r163;
	add.s32 	%r77, %r214, 256;
	mov.b32 	%r251, 1;
	mov.b32 	%r252, 0;
	mov.b16 	%rs17, 0;
	mov.u16 	%rs18, %rs17;
$L__BB1_99:
	mov.u32 	%r78, %r252;
	mov.u32 	%r252, %r251;
	add.s16 	%rs18, %rs18, 1;
	shl.b32 	%r216, %r252, 6;
	add.s32 	%r80, %r2, %r216;
	ld.shared.f32 	%f215, [%r80];
	setp.lt.u32 	%p61, %r78, 7;
	mov.b32 	%r257, 0;
	@%p61 bra 	$L__BB1_102;
	and.b32  	%r257, %r252, 2147483640;
	and.b32  	%r217, %r252, -8;
	neg.s32 	%r255, %r217;
	mov.u32 	%r219, _ZZ13lud_perimeterPfiiE3dia;
	add.s32 	%r220, %r219, %r216;
	add.s32 	%r254, %r220, 16;
	mov.u32 	%r253, %r77;
$L__BB1_101:
	.pragma "nounroll";
	ld.shared.f32 	%f126, [%r254+-16];
	ld.shared.f32 	%f127, [%r253+-256];
	mul.f32 	%f128, %f126, %f127;
	sub.f32 	%f129, %f215, %f128;
	st.shared.f32 	[%r80], %f129;
	ld.shared.f32 	%f130, [%r254+-12];
	ld.shared.f32 	%f131, [%r253+-192];
	mul.f32 	%f132, %f130, %f131;
	sub.f32 	%f133, %f129, %f132;
	st.shared.f32 	[%r80], %f133;
	ld.shared.f32 	%f134, [%r254+-8];
	ld.shared.f32 	%f135, [%r253+-128];
	mul.f32 	%f136, %f134, %f135;
	sub.f32 	%f137, %f133, %f136;
	st.shared.f32 	[%r80], %f137;
	ld.shared.f32 	%f138, [%r254+-4];
	ld.shared.f32 	%f139, [%r253+-64];
	mul.f32 	%f140, %f138, %f139;
	sub.f32 	%f141, %f137, %f140;
	st.shared.f32 	[%r80], %f141;
	ld.shared.f32 	%f142, [%r254];
	ld.shared.f32 	%f143, [%r253];
	mul.f32 	%f144, %f142, %f143;
	sub.f32 	%f145, %f141, %f144;
	st.shared.f32 	[%r80], %f145;
	ld.shared.f32 	%f146, [%r254+4];
	ld.shared.f32 	%f147, [%r253+64];
	mul.f32 	%f148, %f146, %f147;
	sub.f32 	%f149, %f145, %f148;
	st.shared.f32 	[%r80], %f149;
	ld.shared.f32 	%f150, [%r254+8];
	ld.shared.f32 	%f151, [%r253+128];
	mul.f32 	%f152, %f150, %f151;
	sub.f32 	%f153, %f149, %f152;
	st.shared.f32 	[%r80], %f153;
	ld.shared.f32 	%f154, [%r254+12];
	ld.shared.f32 	%f155, [%r253+192];
	mul.f32 	%f156, %f154, %f155;
	sub.f32 	%f215, %f153, %f156;
	st.shared.f32 	[%r80], %f215;
	add.s32 	%r255, %r255, 8;
	add.s32 	%r254, %r254, 32;
	add.s32 	%r253, %r253, 512;
	setp.ne.s32 	%p62, %r255, 0;
	@%p62 bra 	$L__BB1_101;
$L__BB1_102:
	and.b32  	%r221, %r252, 7;
	setp.eq.s32 	%p63, %r221, 0;
	@%p63 bra 	$L__BB1_110;
	cvt.u32.u16 	%r222, %rs18;
	and.b32  	%r91, %r222, 7;
	mov.u32 	%r224, _ZZ13lud_perimeterPfiiE3dia;
	add.s32 	%r92, %r224, %r216;
	add.s32 	%r225, %r91, -1;
	setp.lt.u32 	%p64, %r225, 3;
	@%p64 bra 	$L__BB1_105;
	shl.b32 	%r226, %r257, 2;
	add.s32 	%r227, %r92, %r226;
	ld.shared.f32 	%f157, [%r227];
	shl.b32 	%r228, %r257, 6;
	add.s32 	%r229, %r2, %r228;
	ld.shared.f32 	%f158, [%r229];
	mul.f32 	%f159, %f157, %f158;
	sub.f32 	%f160, %f215, %f159;
	st.shared.f32 	[%r80], %f160;
	ld.shared.f32 	%f161, [%r227+4];
	ld.shared.f32 	%f162, [%r229+64];
	mul.f32 	%f163, %f161, %f162;
	sub.f32 	%f164, %f160, %f163;
	st.shared.f32 	[%r80], %f164;
	ld.shared.f32 	%f165, [%r227+8];
	ld.shared.f32 	%f166, [%r229+128];
	mul.f32 	%f167, %f165, %f166;
	sub.f32 	%f168, %f164, %f167;
	st.shared.f32 	[%r80], %f168;
	ld.shared.f32 	%f169, [%r227+12];
	ld.shared.f32 	%f170, [%r229+192];
	mul.f32 	%f171, %f169, %f170;
	sub.f32 	%f215, %f168, %f171;
	st.shared.f32 	[%r80], %f215;
	add.s32 	%r257, %r257, 4;
$L__BB1_105:
	and.b32  	%r230, %r91, 3;
	setp.eq.s32 	%p65, %r230, 0;
	@%p65 bra 	$L__BB1_110;
	and.b16  	%rs15, %rs17, 3;
	setp.eq.s16 	%p66, %rs15, 0;
	@%p66 bra 	$L__BB1_108;
	shl.b32 	%r231, %r257, 2;
	add.s32 	%r232, %r92, %r231;
	ld.shared.f32 	%f172, [%r232];
	shl.b32 	%r233, %r257, 6;
	add.s32 	%r234, %r2, %r233;
	ld.shared.f32 	%f173, [%r234];
	mul.f32 	%f174, %f172, %f173;
	sub.f32 	%f175, %f215, %f174;
	st.shared.f32 	[%r80], %f175;
	ld.shared.f32 	%f176, [%r232+4];
	ld.shared.f32 	%f177, [%r234+64];
	mul.f32 	%f178, %f176, %f177;
	sub.f32 	%f215, %f175, %f178;
	st.shared.f32 	[%r80], %f215;
	add.s32 	%r257, %r257, 2;
$L__BB1_108:
	and.b16  	%rs16, %rs17, 1;
	setp.eq.b16 	%p67, %rs16, 1;
	@%p67 bra 	$L__BB1_110;
	shl.b32 	%r235, %r257, 2;
	add.s32 	%r236, %r92, %r235;
	ld.shared.f32 	%f179, [%r236];
	shl.b32 	%r237, %r257, 6;
	add.s32 	%r238, %r2, %r237;
	ld.shared.f32 	%f180, [%r238];
	mul.f32 	%f181, %f179, %f180;
	sub.f32 	%f182, %f215, %f181;
	st.shared.f32 	[%r80], %f182;
$L__BB1_110:
	add.s32 	%r251, %r252, 1;
	setp.eq.s32 	%p68, %r251, 16;
	add.s16 	%rs17, %rs17, 1;
	@%p68 bra 	$L__BB1_126;
	bra.uni 	$L__BB1_99;
$L__BB1_111:
	mad.lo.s32 	%r98, %r1, 60, %r3;
	mov.b32 	%r259, 0;
	mov.b16 	%rs19, 0;
	mov.u32 	%r184, _ZZ13lud_perimeterPfiiE3dia;
	mov.u16 	%rs20, %rs19;
$L__BB1_112:
	setp.ne.s32 	%p51, %r259, 0;
	shl.b32 	%r183, %r259, 2;
	add.s32 	%r100, %r184, %r183;
	add.s32 	%r101, %r98, %r183;
	@%p51 bra 	$L__BB1_114;
	ld.shared.f32 	%f222, [%r98+-1024];
	bra.uni 	$L__BB1_125;
$L__BB1_114:
	ld.shared.f32 	%f222, [%r101+-1024];
	setp.lt.u32 	%p52, %r259, 8;
	mov.b32 	%r262, 0;
	@%p52 bra 	$L__BB1_117;
	and.b32  	%r262, %r259, 2147483640;
	mov.b32 	%r260, 0;
$L__BB1_116:
	.pragma "nounroll";
	shl.b32 	%r187, %r260, 2;
	add.s32 	%r188, %r98, %r187;
	ld.shared.f32 	%f68, [%r188+-1024];
	shl.b32 	%r189, %r260, 6;
	add.s32 	%r190, %r100, %r189;
	ld.shared.f32 	%f69, [%r190];
	mul.f32 	%f70, %f68, %f69;
	sub.f32 	%f71, %f222, %f70;
	st.shared.f32 	[%r101+-1024], %f71;
	ld.shared.f32 	%f72, [%r188+-1020];
	ld.shared.f32 	%f73, [%r190+64];
	mul.f32 	%f74, %f72, %f73;
	sub.f32 	%f75, %f71, %f74;
	st.shared.f32 	[%r101+-1024], %f75;
	ld.shared.f32 	%f76, [%r188+-1016];
	ld.shared.f32 	%f77, [%r190+128];
	mul.f32 	%f78, %f76, %f77;
	sub.f32 	%f79, %f75, %f78;
	st.shared.f32 	[%r101+-1024], %f79;
	ld.shared.f32 	%f80, [%r188+-1012];
	ld.shared.f32 	%f81, [%r190+192];
	mul.f32 	%f82, %f80, %f81;
	sub.f32 	%f83, %f79, %f82;
	st.shared.f32 	[%r101+-1024], %f83;
	ld.shared.f32 	%f84, [%r188+-1008];
	ld.shared.f32 	%f85, [%r190+256];
	mul.f32 	%f86, %f84, %f85;
	sub.f32 	%f87, %f83, %f86;
	st.shared.f32 	[%r101+-1024], %f87;
	ld.shared.f32 	%f88, [%r188+-1004];
	ld.shared.f32 	%f89, [%r190+320];
	mul.f32 	%f90, %f88, %f89;
	sub.f32 	%f91, %f87, %f90;
	st.shared.f32 	[%r101+-1024], %f91;
	ld.shared.f32 	%f92, [%r188+-1000];
	ld.shared.f32 	%f93, [%r190+384];
	mul.f32 	%f94, %f92, %f93;
	sub.f32 	%f95, %f91, %f94;
	st.shared.f32 	[%r101+-1024], %f95;
	ld.shared.f32 	%f96, [%r188+-996];
	ld.shared.f32 	%f97, [%r190+448];
	mul.f32 	%f98, %f96, %f97;
	sub.f32 	%f222, %f95, %f98;
	st.shared.f32 	[%r101+-1024], %f222;
	add.s32 	%r260, %r260, 8;
	setp.ne.s32 	%p53, %r260, %r262;
	@%p53 bra 	$L__BB1_116;
$L__BB1_117:
	and.b32  	%r191, %r259, 7;
	setp.eq.s32 	%p54, %r191, 0;
	@%p54 bra 	$L__BB1_125;
	cvt.u32.u16 	%r192, %rs20;
	and.b32  	%r106, %r192, 7;
	add.s32 	%r193, %r106, -1;
	setp.lt.u32 	%p55, %r193, 3;
	@%p55 bra 	$L__BB1_120;
	shl.b32 	%r194, %r262, 2;
	add.s32 	%r195, %r98, %r194;
	ld.shared.f32 	%f99, [%r195+-1024];
	shl.b32 	%r196, %r262, 6;
	add.s32 	%r197, %r100, %r196;
	ld.shared.f32 	%f100, [%r197];
	mul.f32 	%f101, %f99, %f100;
	sub.f32 	%f102, %f222, %f101;
	st.shared.f32 	[%r101+-1024], %f102;
	ld.shared.f32 	%f103, [%r195+-1020];
	ld.shared.f32 	%f104, [%r197+64];
	mul.f32 	%f105, %f103, %f104;
	sub.f32 	%f106, %f102, %f105;
	st.shared.f32 	[%r101+-1024], %f106;
	ld.shared.f32 	%f107, [%r195+-1016];
	ld.shared.f32 	%f108, [%r197+128];
	mul.f32 	%f109, %f107, %f108;
	sub.f32 	%f110, %f106, %f109;
	st.shared.f32 	[%r101+-1024], %f110;
	ld.shared.f32 	%f111, [%r195+-1012];
	ld.shared.f32 	%f112, [%r197+192];
	mul.f32 	%f113, %f111, %f112;
	sub.f32 	%f222, %f110, %f113;
	st.shared.f32 	[%r101+-1024], %f222;
	add.s32 	%r262, %r262, 4;
$L__BB1_120:
	and.b32  	%r198, %r106, 3;
	setp.eq.s32 	%p56, %r198, 0;
	@%p56 bra 	$L__BB1_125;
	and.b16  	%rs11, %rs19, 3;
	setp.eq.s16 	%p57, %rs11, 1;
	@%p57 bra 	$L__BB1_123;
	shl.b32 	%r199, %r262, 2;
	add.s32 	%r200, %r98, %r199;
	ld.shared.f32 	%f114, [%r200+-1024];
	shl.b32 	%r201, %r262, 6;
	add.s32 	%r202, %r100, %r201;
	ld.shared.f32 	%f115, [%r202];
	mul.f32 	%f116, %f114, %f115;
	sub.f32 	%f117, %f222, %f116;
	st.shared.f32 	[%r101+-1024], %f117;
	ld.shared.f32 	%f118, [%r200+-1020];
	ld.shared.f32 	%f119, [%r202+64];
	mul.f32 	%f120, %f118, %f119;
	sub.f32 	%f222, %f117, %f120;
	st.shared.f32 	[%r101+-1024], %f222;
	add.s32 	%r262, %r262, 2;
$L__BB1_123:
	and.b16  	%rs12, %rs19, 1;
	setp.eq.b16 	%p58, %rs12, 1;
	not.pred 	%p59, %p58;
	@%p59 bra 	$L__BB1_125;
	shl.b32 	%r203, %r262, 2;
	add.s32 	%r204, %r98, %r203;
	ld.shared.f32 	%f121, [%r204+-1024];
	shl.b32 	%r205, %r262, 6;
	add.s32 	%r206, %r100, %r205;
	ld.shared.f32 	%f122, [%r206];
	mul.f32 	%f123, %f121, %f122;
	sub.f32 	%f222, %f222, %f123;
$L__BB1_125:
	mad.lo.s32 	%r207, %r259, 60, %r100;
	add.s32 	%r209, %r207, %r183;
	ld.shared.f32 	%f124, [%r209];
	div.rn.f32 	%f125, %f222, %f124;
	st.shared.f32 	[%r101+-1024], %f125;
	add.s32 	%r259, %r259, 1;
	setp.ne.s32 	%p60, %r259, 16;
	add.s16 	%rs20, %rs20, 1;
	add.s16 	%rs19, %rs19, 1;
	@%p60 bra 	$L__BB1_112;
$L__BB1_126:
	setp.gt.u32 	%p69, %r1, 15;
	bar.sync 	0;
	@%p69 bra 	$L__BB1_157;
	mad.lo.s32 	%r245, %r160, %r161, %r160;
	add.s32 	%r246, %r245, %r161;
	mov.u32 	%r247, %ctaid.x;
	shl.b32 	%r248, %r247, 4;
	add.s32 	%r249, %r248, %r1;
	add.s32 	%r250, %r249, %r246;
	mul.lo.s32 	%r112, %r160, %r160;
	add.s32 	%r113, %r250, 16;
	setp.ge.u32 	%p86, %r113, %r112;
	@%p86 bra 	$L__BB1_129;
	ld.shared.f32 	%f199, [%r2+64];
	mul.wide.u32 	%rd251, %r113, 4;
	add.s64 	%rd252, %rd1, %rd251;
	st.global.f32 	[%rd252], %f199;
$L__BB1_129:
	add.s32 	%r114, %r113, %r160;
	setp.ge.u32 	%p87, %r114, %r112;
	@%p87 bra 	$L__BB1_131;
	ld.shared.f32 	%f200, [%r2+128];
	mul.wide.u32 	%rd253, %r114, 4;
	add.s64 	%rd254, %rd1, %rd253;
	st.global.f32 	[%rd254], %f200;
$L__BB1_131:
	add.s32 	%r115, %r114, %r160;
	setp.ge.u32 	%p88, %r115, %r112;
	@%p88 bra 	$L__BB1_133;
	ld.shared.f32 	%f201, [%r2+192];
	mul.wide.u32 	%rd255, %r115, 4;
	add.s64 	%rd256, %rd1, %rd255;
	st.global.f32 	[%rd256], %f201;
$L__BB1_133:
	add.s32 	%r116, %r115, %r160;
	setp.ge.u32 	%p89, %r116, %r112;
	@%p89 bra 	$L__BB1_135;
	ld.shared.f32 	%f202, [%r2+256];
	mul.wide.u32 	%rd257, %r116, 4;
	add.s64 	%rd258, %rd1, %rd257;
	st.global.f32 	[%rd258], %f202;
$L__BB1_135:
	add.s32 	%r117, %r116, %r160;
	setp.ge.u32 	%p90, %r117, %r112;
	@%p90 bra 	$L__BB1_137;
	ld.shared.f32 	%f203, [%r2+320];
	mul.wide.u32 	%rd259, %r117, 4;
	add.s64 	%rd260, %rd1, %rd259;
	st.global.f32 	[%rd260], %f203;
$L__BB1_137:
	add.s32 	%r118, %r117, %r160;
	setp.ge.u32 	%p91, %r118, %r112;
	@%p91 bra 	$L__BB1_139;
	ld.shared.f32 	%f204, [%r2+384];
	mul.wide.u32 	%rd261, %r118, 4;
	add.s64 	%rd262, %rd1, %rd261;
	st.global.f32 	[%rd262], %f204;
$L__BB1_139:
	add.s32 	%r119, %r118, %r160;
	setp.ge.u32 	%p92, %r119, %r112;
	@%p92 bra 	$L__BB1_141;
	ld.shared.f32 	%f205, [%r2+448];
	mul.wide.u32 	%rd263, %r119, 4;
	add.s64 	%rd264, %rd1, %rd263;
	st.global.f32 	[%rd264], %f205;
$L__BB1_141:
	add.s32 	%r120, %r119, %r160;
	setp.ge.u32 	%p93, %r120, %r112;
	@%p93 bra 	$L__BB1_143;
	ld.shared.f32 	%f206, [%r2+512];
	mul.wide.u32 	%rd265, %r120, 4;
	add.s64 	%rd266, %rd1, %rd265;
	st.global.f32 	[%rd266], %f206;
$L__BB1_143:
	add.s32 	%r121, %r120, %r160;
	setp.ge.u32 	%p94, %r121, %r112;
	@%p94 bra 	$L__BB1_145;
	ld.shared.f32 	%f207, [%r2+576];
	mul.wide.u32 	%rd267, %r121, 4;
	add.s64 	%rd268, %rd1, %rd267;
	st.global.f32 	[%rd268], %f207;
$L__BB1_145:
	add.s32 	%r122, %r121, %r160;
	setp.ge.u32 	%p95, %r122, %r112;
	@%p95 bra 	$L__BB1_147;
	ld.shared.f32 	%f208, [%r2+640];
	mul.wide.u32 	%rd269, %r122, 4;
	add.s64 	%rd270, %rd1, %rd269;
	st.global.f32 	[%rd270], %f208;
$L__BB1_147:
	add.s32 	%r123, %r122, %r160;
	setp.ge.u32 	%p96, %r123, %r112;
	@%p96 bra 	$L__BB1_149;
	ld.shared.f32 	%f209, [%r2+704];
	mul.wide.u32 	%rd271, %r123, 4;
	add.s64 	%rd272, %rd1, %rd271;
	st.global.f32 	[%rd272], %f209;
$L__BB1_149:
	add.s32 	%r124, %r123, %r160;
	setp.ge.u32 	%p97, %r124, %r112;
	@%p97 bra 	$L__BB1_151;
	ld.shared.f32 	%f210, [%r2+768];
	mul.wide.u32 	%rd273, %r124, 4;
	add.s64 	%rd274, %rd1, %rd273;
	st.global.f32 	[%rd274], %f210;
$L__BB1_151:
	add.s32 	%r125, %r124, %r160;
	setp.ge.u32 	%p98, %r125, %r112;
	@%p98 bra 	$L__BB1_153;
	ld.shared.f32 	%f211, [%r2+832];
	mul.wide.u32 	%rd275, %r125, 4;
	add.s64 	%rd276, %rd1, %rd275;
	st.global.f32 	[%rd276], %f211;
$L__BB1_153:
	add.s32 	%r126, %r125, %r160;
	setp.ge.u32 	%p99, %r126, %r112;
	@%p99 bra 	$L__BB1_155;
	ld.shared.f32 	%f212, [%r2+896];
	mul.wide.u32 	%rd277, %r126, 4;
	add.s64 	%rd278, %rd1, %rd277;
	st.global.f32 	[%rd278], %f212;
$L__BB1_155:
	add.s32 	%r127, %r126, %r160;
	setp.ge.u32 	%p100, %r127, %r112;
	@%p100 bra 	$L__BB1_189;
	ld.shared.f32 	%f213, [%r2+960];
	mul.wide.u32 	%rd279, %r127, 4;
	add.s64 	%rd280, %rd1, %rd279;
	st.global.f32 	[%rd280], %f213;
	bra.uni 	$L__BB1_189;
$L__BB1_157:
	mov.u32 	%r239, %ctaid.x;
	shl.b32 	%r240, %r239, 4;
	add.s32 	%r241, %r240, %r161;
	add.s32 	%r242, %r241, 16;
	mad.lo.s32 	%r128, %r242, %r160, %r161;
	add.s32 	%r243, %r1, %r128;
	mul.lo.s32 	%r129, %r160, %r160;
	add.s32 	%r130, %r243, -16;
	setp.ge.s32 	%p70, %r130, %r129;
	@%p70 bra 	$L__BB1_159;
	ld.shared.f32 	%f183, [%r3+-64];
	cvt.s64.s32 	%rd171, %r128;
	cvt.u64.u32 	%rd172, %r1;
	add.s64 	%rd173, %rd171, %rd172;
	shl.b64 	%rd174, %rd173, 2;
	add.s64 	%rd175, %rd1, %rd174;
	st.global.f32 	[%rd175+-64], %f183;
$L__BB1_159:
	add.s32 	%r131, %r128, %r160;
	add.s32 	%r132, %r130, %r160;
	setp.ge.s32 	%p71, %r132, %r129;
	@%p71 bra 	$L__BB1_161;
	ld.shared.f32 	%f184, [%r3];
	cvt.s64.s32 	%rd176, %r131;
	cvt.u64.u32 	%rd177, %r1;
	add.s64 	%rd178, %rd176, %rd177;
	shl.b64 	%rd179, %rd178, 2;
	add.s64 	%rd180, %rd1, %rd179;
	st.global.f32 	[%rd180+-64], %f184;
$L__BB1_161:
	add.s32 	%r133, %r131, %r160;
	add.s32 	%r134, %r132, %r160;
	setp.ge.s32 	%p72, %r134, %r129;
	@%p72 bra 	$L__BB1_163;
	ld.shared.f32 	%f185, [%r3+64];
	cvt.s64.s32 	%rd181, %r133;
	cvt.u64.u32 	%rd182, %r1;
	add.s64 	%rd183, %rd181, %rd182;
	shl.b64 	%rd184, %rd183, 2;
	add.s64 	%rd185, %rd1, %rd184;
	st.global.f32 	[%rd185+-64], %f185;
$L__BB1_163:
	add.s32 	%r135, %r133, %r160;
	add.s32 	%r136, %r134, %r160;
	setp.ge.s32 	%p73, %r136, %r129;
	@%p73 bra 	$L__BB1_165;
	ld.shared.f32 	%f186, [%r3+128];
	cvt.s64.s32 	%rd186, %r135;
	cvt.u64.u32 	%rd187, %r1;
	add.s64 	%rd188, %rd186, %rd187;
	shl.b64 	%rd189, %rd188, 2;
	add.s64 	%rd190, %rd1, %rd189;
	st.global.f32 	[%rd190+-64], %f186;
$L__BB1_165:
	add.s32 	%r137, %r135, %r160;
	add.s32 	%r138, %r136, %r160;
	setp.ge.s32 	%p74, %r138, %r129;
	@%p74 bra 	$L__BB1_167;
	ld.shared.f32 	%f187, [%r3+192];
	cvt.s64.s32 	%rd191, %r137;
	cvt.u64.u32 	%rd192, %r1;
	add.s64 	%rd193, %rd191, %rd192;
	shl.b64 	%rd194, %rd193, 2;
	add.s64 	%rd195, %rd1, %rd194;
	st.global.f32 	[%rd195+-64], %f187;
$L__BB1_167:
	add.s32 	%r139, %r137, %r160;
	add.s32 	%r140, %r138, %r160;
	setp.ge.s32 	%p75, %r140, %r129;
	@%p75 bra 	$L__BB1_169;
	ld.shared.f32 	%f188, [%r3+256];
	cvt.s64.s32 	%rd196, %r139;
	cvt.u64.u32 	%rd197, %r1;
	add.s64 	%rd198, %rd196, %rd197;
	shl.b64 	%rd199, %rd198, 2;
	add.s64 	%rd200, %rd1, %rd199;
	st.global.f32 	[%rd200+-64], %f188;
$L__BB1_169:
	add.s32 	%r141, %r139, %r160;
	add.s32 	%r142, %r140, %r160;
	setp.ge.s32 	%p76, %r142, %r129;
	@%p76 bra 	$L__BB1_171;
	ld.shared.f32 	%f189, [%r3+320];
	cvt.s64.s32 	%rd201, %r141;
	cvt.u64.u32 	%rd202, %r1;
	add.s64 	%rd203, %rd201, %rd202;
	shl.b64 	%rd204, %rd203, 2;
	add.s64 	%rd205, %rd1, %rd204;
	st.global.f32 	[%rd205+-64], %f189;
$L__BB1_171:
	add.s32 	%r143, %r141, %r160;
	add.s32 	%r144, %r142, %r160;
	setp.ge.s32 	%p77, %r144, %r129;
	@%p77 bra 	$L__BB1_173;
	ld.shared.f32 	%f190, [%r3+384];
	cvt.s64.s32 	%rd206, %r143;
	cvt.u64.u32 	%rd207, %r1;
	add.s64 	%rd208, %rd206, %rd207;
	shl.b64 	%rd209, %rd208, 2;
	add.s64 	%rd210, %rd1, %rd209;
	st.global.f32 	[%rd210+-64], %f190;
$L__BB1_173:
	add.s32 	%r145, %r143, %r160;
	add.s32 	%r146, %r144, %r160;
	setp.ge.s32 	%p78, %r146, %r129;
	@%p78 bra 	$L__BB1_175;
	ld.shared.f32 	%f191, [%r3+448];
	cvt.s64.s32 	%rd211, %r145;
	cvt.u64.u32 	%rd212, %r1;
	add.s64 	%rd213, %rd211, %rd212;
	shl.b64 	%rd214, %rd213, 2;
	add.s64 	%rd215, %rd1, %rd214;
	st.global.f32 	[%rd215+-64], %f191;
$L__BB1_175:
	add.s32 	%r147, %r145, %r160;
	add.s32 	%r148, %r146, %r160;
	setp.ge.s32 	%p79, %r148, %r129;
	@%p79 bra 	$L__BB1_177;
	ld.shared.f32 	%f192, [%r3+512];
	cvt.s64.s32 	%rd216, %r147;
	cvt.u64.u32 	%rd217, %r1;
	add.s64 	%rd218, %rd216, %rd217;
	shl.b64 	%rd219, %rd218, 2;
	add.s64 	%rd220, %rd1, %rd219;
	st.global.f32 	[%rd220+-64], %f192;
$L__BB1_177:
	add.s32 	%r149, %r147, %r160;
	add.s32 	%r150, %r148, %r160;
	setp.ge.s32 	%p80, %r150, %r129;
	@%p80 bra 	$L__BB1_179;
	ld.shared.f32 	%f193, [%r3+576];
	cvt.s64.s32 	%rd221, %r149;
	cvt.u64.u32 	%rd222, %r1;
	add.s64 	%rd223, %rd221, %rd222;
	shl.b64 	%rd224, %rd223, 2;
	add.s64 	%rd225, %rd1, %rd224;
	st.global.f32 	[%rd225+-64], %f193;
$L__BB1_179:
	add.s32 	%r151, %r149, %r160;
	add.s32 	%r152, %r150, %r160;
	setp.ge.s32 	%p81, %r152, %r129;
	@%p81 bra 	$L__BB1_181;
	ld.shared.f32 	%f194, [%r3+640];
	cvt.s64.s32 	%rd226, %r151;
	cvt.u64.u32 	%rd227, %r1;
	add.s64 	%rd228, %rd226, %rd227;
	shl.b64 	%rd229, %rd228, 2;
	add.s64 	%rd230, %rd1, %rd229;
	st.global.f32 	[%rd230+-64], %f194;
$L__BB1_181:
	add.s32 	%r153, %r151, %r160;
	add.s32 	%r154, %r152, %r160;
	setp.ge.s32 	%p82, %r154, %r129;
	@%p82 bra 	$L__BB1_183;
	ld.shared.f32 	%f195, [%r3+704];
	cvt.s64.s32 	%rd231, %r153;
	cvt.u64.u32 	%rd232, %r1;
	add.s64 	%rd233, %rd231, %rd232;
	shl.b64 	%rd234, %rd233, 2;
	add.s64 	%rd235, %rd1, %rd234;
	st.global.f32 	[%rd235+-64], %f195;
$L__BB1_183:
	add.s32 	%r155, %r153, %r160;
	add.s32 	%r156, %r154, %r160;
	setp.ge.s32 	%p83, %r156, %r129;
	@%p83 bra 	$L__BB1_185;
	ld.shared.f32 	%f196, [%r3+768];
	cvt.s64.s32 	%rd236, %r155;
	cvt.u64.u32 	%rd237, %r1;
	add.s64 	%rd238, %rd236, %rd237;
	shl.b64 	%rd239, %rd238, 2;
	add.s64 	%rd240, %rd1, %rd239;
	st.global.f32 	[%rd240+-64], %f196;
$L__BB1_185:
	add.s32 	%r157, %r155, %r160;
	add.s32 	%r158, %r156, %r160;
	setp.ge.s32 	%p84, %r158, %r129;
	@%p84 bra 	$L__BB1_187;
	ld.shared.f32 	%f197, [%r3+832];
	cvt.s64.s32 	%rd241, %r157;
	cvt.u64.u32 	%rd242, %r1;
	add.s64 	%rd243, %rd241, %rd242;
	shl.b64 	%rd244, %rd243, 2;
	add.s64 	%rd245, %rd1, %rd244;
	st.global.f32 	[%rd245+-64], %f197;
$L__BB1_187:
	add.s32 	%r159, %r157, %r160;
	add.s32 	%r244, %r158, %r160;
	setp.ge.s32 	%p85, %r244, %r129;
	@%p85 bra 	$L__BB1_189;
	ld.shared.f32 	%f198, [%r3+896];
	cvt.s64.s32 	%rd246, %r159;
	cvt.u64.u32 	%rd247, %r1;
	add.s64 	%rd248, %rd246, %rd247;
	shl.b64 	%rd249, %rd248, 2;
	add.s64 	%rd250, %rd1, %rd249;
	st.global.f32 	[%rd250+-64], %f198;
$L__BB1_189:
	ret;

}
	// .globl	_Z12lud_internalPfii
.visible .entry _Z12lud_internalPfii(
	.param .u64 .ptr .align 1 _Z12lud_internalPfii_param_0,
	.param .u32 _Z12lud_internalPfii_param_1,
	.param .u32 _Z12lud_internalPfii_param_2
)
{
	.reg .pred 	%p<37>;
	.reg .b32 	%r<46>;
	.reg .b32 	%f<88>;
	.reg .b64 	%rd<9>;
	.reg .b64 	%fd<33>;
	// demoted variable
	.shared .align 4 .b8 _ZZ12lud_internalPfiiE8peri_row[1024];
	// demoted variable
	.shared .align 4 .b8 _ZZ12lud_internalPfiiE8peri_col[1024];
	ld.param.u64 	%rd2, [_Z12lud_internalPfii_param_0];
	ld.param.u32 	%r16, [_Z12lud_internalPfii_param_1];
	ld.param.u32 	%r17, [_Z12lud_internalPfii_param_2];
	mov.u32 	%r20, _ZZ12lud_internalPfiiE8peri_col;
	add.s32 	%r44, %r20, 128;
	cvta.to.global.u64 	%rd1, %rd2;
	mov.b32 	%r45, 128;
	mov.u32 	%r21, _ZZ12lud_internalPfiiE8peri_row;
$L__BB2_1:
	add.s32 	%r22, %r21, %r45;
	mov.b32 	%r23, 0;
	st.shared.u32 	[%r22+-128], %r23;
	st.shared.u32 	[%r44+-128], %r23;
	st.shared.u32 	[%r22+-124], %r23;
	st.shared.u32 	[%r44+-124], %r23;
	st.shared.u32 	[%r22+-120], %r23;
	st.shared.u32 	[%r44+-120], %r23;
	st.shared.u32 	[%r22+-116], %r23;
	st.shared.u32 	[%r44+-116], %r23;
	st.shared.u32 	[%r22+-112], %r23;
	st.shared.u32 	[%r44+-112], %r23;
	st.shared.u32 	[%r22+-108], %r23;
	st.shared.u32 	[%r44+-108], %r23;
	st.shared.u32 	[%r22+-104], %r23;
	st.shared.u32 	[%r44+-104], %r23;
	st.shared.u32 	[%r22+-100], %r23;
	st.shared.u32 	[%r44+-100], %r23;
	st.shared.u32 	[%r22+-96], %r23;
	st.shared.u32 	[%r44+-96], %r23;
	st.shared.u32 	[%r22+-92], %r23;
	st.shared.u32 	[%r44+-92], %r23;
	st.shared.u32 	[%r22+-88], %r23;
	st.shared.u32 	[%r44+-88], %r23;
	st.shared.u32 	[%r22+-84], %r23;
	st.shared.u32 	[%r44+-84], %r23;
	st.shared.u32 	[%r22+-80], %r23;
	st.shared.u32 	[%r44+-80], %r23;
	st.shared.u32 	[%r22+-76], %r23;
	st.shared.u32 	[%r44+-76], %r23;
	st.shared.u32 	[%r22+-72], %r23;
	st.shared.u32 	[%r44+-72], %r23;
	st.shared.u32 	[%r22+-68], %r23;
	st.shared.u32 	[%r44+-68], %r23;
	st.shared.u32 	[%r22+-64], %r23;
	st.shared.u32 	[%r44+-64], %r23;
	st.shared.u32 	[%r22+-60], %r23;
	st.shared.u32 	[%r44+-60], %r23;
	st.shared.u32 	[%r22+-56], %r23;
	st.shared.u32 	[%r44+-56], %r23;
	st.shared.u32 	[%r22+-52], %r23;
	st.shared.u32 	[%r44+-52], %r23;
	st.shared.u32 	[%r22+-48], %r23;
	st.shared.u32 	[%r44+-48], %r23;
	st.shared.u32 	[%r22+-44], %r23;
	st.shared.u32 	[%r44+-44], %r23;
	st.shared.u32 	[%r22+-40], %r23;
	st.shared.u32 	[%r44+-40], %r23;
	st.shared.u32 	[%r22+-36], %r23;
	st.shared.u32 	[%r44+-36], %r23;
	st.shared.u32 	[%r22+-32], %r23;
	st.shared.u32 	[%r44+-32], %r23;
	st.shared.u32 	[%r22+-28], %r23;
	st.shared.u32 	[%r44+-28], %r23;
	st.shared.u32 	[%r22+-24], %r23;
	st.shared.u32 	[%r44+-24], %r23;
	st.shared.u32 	[%r22+-20], %r23;
	st.shared.u32 	[%r44+-20], %r23;
	st.shared.u32 	[%r22+-16], %r23;
	st.shared.u32 	[%r44+-16], %r23;
	st.shared.u32 	[%r22+-12], %r23;
	st.shared.u32 	[%r44+-12], %r23;
	st.shared.u32 	[%r22+-8], %r23;
	st.shared.u32 	[%r44+-8], %r23;
	st.shared.u32 	[%r22+-4], %r23;
	st.shared.u32 	[%r44+-4], %r23;
	st.shared.u32 	[%r22], %r23;
	st.shared.u32 	[%r44], %r23;
	st.shared.u32 	[%r22+4], %r23;
	st.shared.u32 	[%r44+4], %r23;
	st.shared.u32 	[%r22+8], %r23;
	st.shared.u32 	[%r44+8], %r23;
	st.shared.u32 	[%r22+12], %r23;
	st.shared.u32 	[%r44+12], %r23;
	st.shared.u32 	[%r22+16], %r23;
	st.shared.u32 	[%r44+16], %r23;
	st.shared.u32 	[%r22+20], %r23;
	st.shared.u32 	[%r44+20], %r23;
	st.shared.u32 	[%r22+24], %r23;
	st.shared.u32 	[%r44+24], %r23;
	st.shared.u32 	[%r22+28], %r23;
	st.shared.u32 	[%r44+28], %r23;
	st.shared.u32 	[%r22+32], %r23;
	st.shared.u32 	[%r44+32], %r23;
	st.shared.u32 	[%r22+36], %r23;
	st.shared.u32 	[%r44+36], %r23;
	st.shared.u32 	[%r22+40], %r23;
	st.shared.u32 	[%r44+40], %r23;
	st.shared.u32 	[%r22+44], %r23;
	st.shared.u32 	[%r44+44], %r23;
	st.shared.u32 	[%r22+48], %r23;
	st.shared.u32 	[%r44+48], %r23;
	st.shared.u32 	[%r22+52], %r23;
	st.shared.u32 	[%r44+52], %r23;
	st.shared.u32 	[%r22+56], %r23;
	st.shared.u32 	[%r44+56], %r23;
	st.shared.u32 	[%r22+60], %r23;
	st.shared.u32 	[%r44+60], %r23;
	st.shared.u32 	[%r22+64], %r23;
	st.shared.u32 	[%r44+64], %r23;
	st.shared.u32 	[%r22+68], %r23;
	st.shared.u32 	[%r44+68], %r23;
	st.shared.u32 	[%r22+72], %r23;
	st.shared.u32 	[%r44+72], %r23;
	st.shared.u32 	[%r22+76], %r23;
	st.shared.u32 	[%r44+76], %r23;
	st.shared.u32 	[%r22+80], %r23;
	st.shared.u32 	[%r44+80], %r23;
	st.shared.u32 	[%r22+84], %r23;
	st.shared.u32 	[%r44+84], %r23;
	st.shared.u32 	[%r22+88], %r23;
	st.shared.u32 	[%r44+88], %r23;
	st.shared.u32 	[%r22+92], %r23;
	st.shared.u32 	[%r44+92], %r23;
	st.shared.u32 	[%r22+96], %r23;
	st.shared.u32 	[%r44+96], %r23;
	st.shared.u32 	[%r22+100], %r23;
	st.shared.u32 	[%r44+100], %r23;
	st.shared.u32 	[%r22+104], %r23;
	st.shared.u32 	[%r44+104], %r23;
	st.shared.u32 	[%r22+108], %r23;
	st.shared.u32 	[%r44+108], %r23;
	st.shared.u32 	[%r22+112], %r23;
	st.shared.u32 	[%r44+112], %r23;
	st.shared.u32 	[%r22+116], %r23;
	st.shared.u32 	[%r44+116], %r23;
	st.shared.u32 	[%r22+120], %r23;
	st.shared.u32 	[%r44+120], %r23;
	st.shared.u32 	[%r22+124], %r23;
	st.shared.u32 	[%r44+124], %r23;
	add.s32 	%r45, %r45, 256;
	add.s32 	%r44, %r44, 256;
	setp.ne.s32 	%p1, %r45, 1152;
	@%p1 bra 	$L__BB2_1;
	bar.sync 	0;
	mov.u32 	%r24, %ctaid.y;
	shl.b32 	%r25, %r24, 4;
	add.s32 	%r26, %r25, %r17;
	mov.u32 	%r7, %tid.x;
	add.s32 	%r27, %r26, %r7;
	mov.u32 	%r5, %tid.y;
	add.s32 	%r6, %r17, %r5;
	add.s32 	%r8, %r27, 16;
	mad.lo.s32 	%r9, %r6, %r16, %r8;
	mul.lo.s32 	%r10, %r16, %r16;
	setp.ge.u32 	%p2, %r9, %r10;
	@%p2 bra 	$L__BB2_4;
	mul.wide.u32 	%rd3, %r9, 4;
	add.s64 	%rd4, %rd1, %rd3;
	ld.global.f32 	%f65, [%rd4];
	shl.b32 	%r28, %r5, 6;
	add.s32 	%r30, %r21, %r28;
	shl.b32 	%r31, %r7, 2;
	add.s32 	%r32, %r30, %r31;
	st.shared.f32 	[%r32], %f65;
$L__BB2_4:
	mov.u32 	%r33, %ctaid.x;
	shl.b32 	%r34, %r33, 4;
	add.s32 	%r35, %r34, %r6;
	add.s32 	%r36, %r35, 16;
	mul.lo.s32 	%r11, %r36, %r16;
	add.s32 	%r37, %r17, %r7;
	add.s32 	%r12, %r37, %r11;
	setp.ge.u32 	%p3, %r12, %r10;
	shl.b32 	%r38, %r5, 6;
	add.s32 	%r13, %r20, %r38;
	@%p3 bra 	$L__BB2_6;
	mul.wide.u32 	%rd5, %r12, 4;
	add.s64 	%rd6, %rd1, %rd5;
	ld.global.f32 	%f66, [%rd6];
	shl.b32 	%r40, %r7, 2;
	add.s32 	%r41, %r13, %r40;
	st.shared.f32 	[%r41], %f66;
$L__BB2_6:
	bar.sync 	0;
	shl.b32 	%r42, %r7, 2;
	add.s32 	%r14, %r21, %r42;
	ld.shared.f32 	%f1, [%r13];
	cvt.f64.f32 	%fd1, %f1;
	setp.leu.f64 	%p4, %fd1, 0d3F50624DD2F1A9FC;
	mov.f32 	%f73, 0f00000000;
	@%p4 bra 	$L__BB2_9;
	ld.shared.f32 	%f2, [%r14];
	cvt.f64.f32 	%fd2, %f2;
	setp.leu.f64 	%p5, %fd2, 0d3F50624DD2F1A9FC;
	@%p5 bra 	$L__BB2_9;
	fma.rn.f32 	%f73, %f1, %f2, 0f00000000;
$L__BB2_9:
	ld.shared.f32 	%f5, [%r13+4];
	cvt.f64.f32 	%fd3, %f5;
	setp.leu.f64 	%p6, %fd3, 0d3F50624DD2F1A9FC;
	@%p6 bra 	$L__BB2_12;
	ld.shared.f32 	%f6, [%r14+64];
	cvt.f64.f32 	%fd4, %f6;
	setp.leu.f64 	%p7, %fd4, 0d3F50624DD2F1A9FC;
	@%p7 bra 	$L__BB2_12;
	fma.rn.f32 	%f73, %f5, %f6, %f73;
$L__BB2_12:
	ld.shared.f32 	%f9, [%r13+8];
	cvt.f64.f32 	%fd5, %f9;
	setp.leu.f64 	%p8, %fd5, 0d3F50624DD2F1A9FC;
	@%p8 bra 	$L__BB2_15;
	ld.shared.f32 	%f10, [%r14+128];
	cvt.f64.f32 	%fd6, %f10;
	setp.leu.f64 	%p9, %fd6, 0d3F50624DD2F1A9FC;
	@%p9 bra 	$L__BB2_15;
	fma.rn.f32 	%f73, %f9, %f10, %f73;
$L__BB2_15:
	ld.shared.f32 	%f13, [%r13+12];
	cvt.f64.f32 	%fd7, %f13;
	setp.leu.f64 	%p10, %fd7, 0d3F50624DD2F1A9FC;
	@%p10 bra 	$L__BB2_18;
	ld.shared.f32 	%f14, [%r14+192];
	cvt.f64.f32 	%fd8, %f14;
	setp.leu.f64 	%p11, %fd8, 0d3F50624DD2F1A9FC;
	@%p11 bra 	$L__BB2_18;
	fma.rn.f32 	%f73, %f13, %f14, %f73;
$L__BB2_18:
	ld.shared.f32 	%f17, [%r13+16];
	cvt.f64.f32 	%fd9, %f17;
	setp.leu.f64 	%p12, %fd9, 0d3F50624DD2F1A9FC;
	@%p12 bra 	$L__BB2_21;
	ld.shared.f32 	%f18, [%r14+256];
	cvt.f64.f32 	%fd10, %f18;
	setp.leu.f64 	%p13, %fd10, 0d3F50624DD2F1A9FC;
	@%p13 bra 	$L__BB2_21;
	fma.rn.f32 	%f73, %f17, %f18, %f73;
$L__BB2_21:
	ld.shared.f32 	%f21, [%r13+20];
	cvt.f64.f32 	%fd11, %f21;
	setp.leu.f64 	%p14, %fd11, 0d3F50624DD2F1A9FC;
	@%p14 bra 	$L__BB2_24;
	ld.shared.f32 	%f22, [%r14+320];
	cvt.f64.f32 	%fd12, %f22;
	setp.leu.f64 	%p15, %fd12, 0d3F50624DD2F1A9FC;
	@%p15 bra 	$L__BB2_24;
	fma.rn.f32 	%f73, %f21, %f22, %f73;
$L__BB2_24:
	ld.shared.f32 	%f25, [%r13+24];
	cvt.f64.f32 	%fd13, %f25;
	setp.leu.f64 	%p16, %fd13, 0d3F50624DD2F1A9FC;
	@%p16 bra 	$L__BB2_27;
	ld.shared.f32 	%f26, [%r14+384];
	cvt.f64.f32 	%fd14, %f26;
	setp.leu.f64 	%p17, %fd14, 0d3F50624DD2F1A9FC;
	@%p17 bra 	$L__BB2_27;
	fma.rn.f32 	%f73, %f25, %f26, %f73;
$L__BB2_27:
	ld.shared.f32 	%f29, [%r13+28];
	cvt.f64.f32 	%fd15, %f29;
	setp.leu.f64 	%p18, %fd15, 0d3F50624DD2F1A9FC;
	@%p18 bra 	$L__BB2_30;
	ld.shared.f32 	%f30, [%r14+448];
	cvt.f64.f32 	%fd16, %f30;
	setp.leu.f64 	%p19, %fd16, 0d3F50624DD2F1A9FC;
	@%p19 bra 	$L__BB2_30;
	fma.rn.f32 	%f73, %f29, %f30, %f73;
$L__BB2_30:
	ld.shared.f32 	%f33, [%r13+32];
	cvt.f64.f32 	%fd17, %f33;
	setp.leu.f64 	%p20, %fd17, 0d3F50624DD2F1A9FC;
	@%p20 bra 	$L__BB2_33;
	ld.shared.f32 	%f34, [%r14+512];
	cvt.f64.f32 	%fd18, %f34;
	setp.leu.f64 	%p21, %fd18, 0d3F50624DD2F1A9FC;
	@%p21 bra 	$L__BB2_33;
	fma.rn.f32 	%f73, %f33, %f34, %f73;
$L__BB2_33:
	ld.shared.f32 	%f37, [%r13+36];
	cvt.f64.f32 	%fd19, %f37;
	setp.leu.f64 	%p22, %fd19, 0d3F50624DD2F1A9FC;
	@%p22 bra 	$L__BB2_36;
	ld.shared.f32 	%f38, [%r14+576];
	cvt.f64.f32 	%fd20, %f38;
	setp.leu.f64 	%p23, %fd20, 0d3F50624DD2F1A9FC;
	@%p23 bra 	$L__BB2_36;
	fma.rn.f32 	%f73, %f37, %f38, %f73;
$L__BB2_36:
	ld.shared.f32 	%f41, [%r13+40];
	cvt.f64.f32 	%fd21, %f41;
	setp.leu.f64 	%p24, %fd21, 0d3F50624DD2F1A9FC;
	@%p24 bra 	$L__BB2_39;
	ld.shared.f32 	%f42, [%r14+640];
	cvt.f64.f32 	%fd22, %f42;
	setp.leu.f64 	%p25, %fd22, 0d3F50624DD2F1A9FC;
	@%p25 bra 	$L__BB2_39;
	fma.rn.f32 	%f73, %f41, %f42, %f73;
$L__BB2_39:
	ld.shared.f32 	%f45, [%r13+44];
	cvt.f64.f32 	%fd23, %f45;
	setp.leu.f64 	%p26, %fd23, 0d3F50624DD2F1A9FC;
	@%p26 bra 	$L__BB2_42;
	ld.shared.f32 	%f46, [%r14+704];
	cvt.f64.f32 	%fd24, %f46;
	setp.leu.f64 	%p27, %fd24, 0d3F50624DD2F1A9FC;
	@%p27 bra 	$L__BB2_42;
	fma.rn.f32 	%f73, %f45, %f46, %f73;
$L__BB2_42:
	ld.shared.f32 	%f49, [%r13+48];
	cvt.f64.f32 	%fd25, %f49;
	setp.leu.f64 	%p28, %fd25, 0d3F50624DD2F1A9FC;
	@%p28 bra 	$L__BB2_45;
	ld.shared.f32 	%f50, [%r14+768];
	cvt.f64.f32 	%fd26, %f50;
	setp.leu.f64 	%p29, %fd26, 0d3F50624DD2F1A9FC;
	@%p29 bra 	$L__BB2_45;
	fma.rn.f32 	%f73, %f49, %f50, %f73;
$L__BB2_45:
	ld.shared.f32 	%f53, [%r13+52];
	cvt.f64.f32 	%fd27, %f53;
	setp.leu.f64 	%p30, %fd27, 0d3F50624DD2F1A9FC;
	@%p30 bra 	$L__BB2_48;
	ld.shared.f32 	%f54, [%r14+832];
	cvt.f64.f32 	%fd28, %f54;
	setp.leu.f64 	%p31, %fd28, 0d3F50624DD2F1A9FC;
	@%p31 bra 	$L__BB2_48;
	fma.rn.f32 	%f73, %f53, %f54, %f73;
$L__BB2_48:
	ld.shared.f32 	%f57, [%r13+56];
	cvt.f64.f32 	%fd29, %f57;
	setp.leu.f64 	%p32, %fd29, 0d3F50624DD2F1A9FC;
	@%p32 bra 	$L__BB2_51;
	ld.shared.f32 	%f58, [%r14+896];
	cvt.f64.f32 	%fd30, %f58;
	setp.leu.f64 	%p33, %fd30, 0d3F50624DD2F1A9FC;
	@%p33 bra 	$L__BB2_51;
	fma.rn.f32 	%f73, %f57, %f58, %f73;
$L__BB2_51:
	ld.shared.f32 	%f61, [%r13+60];
	cvt.f64.f32 	%fd31, %f61;
	setp.leu.f64 	%p34, %fd31, 0d3F50624DD2F1A9FC;
	@%p34 bra 	$L__BB2_54;
	ld.shared.f32 	%f62, [%r14+960];
	cvt.f64.f32 	%fd32, %f62;
	setp.leu.f64 	%p35, %fd32, 0d3F50624DD2F1A9FC;
	@%p35 bra 	$L__BB2_54;
	fma.rn.f32 	%f73, %f61, %f62, %f73;
$L__BB2_54:
	add.s32 	%r15, %r8, %r11;
	setp.ge.u32 	%p36, %r15, %r10;
	@%p36 bra 	$L__BB2_56;
	mul.wide.u32 	%rd7, %r15, 4;
	add.s64 	%rd8, %rd1, %rd7;
	ld.global.f32 	%f69, [%rd8];
	sub.f32 	%f70, %f69, %f73;
	st.global.f32 	[%rd8], %f70;
$L__BB2_56:
	ret;

}


// ===== COMPILED SASS (sm_100) =====

	.target	sm_100

	.elftype	@"ET_EXEC"


//--------------------- .note.nv.tkinfo           --------------------------
	.section	.note.nv.tkinfo,"",@"SHT_NOTE"
	.sectionflags	@"SHF_NOTE_NV_TKINFO"
	.tkinfo
        /*0018*/ 	.word	0x00000002
        /*0030*/ 	.string	""
        /*0030*/ 	.string	"ptxas"
        /*0030*/ 	.string	"Cuda compilation tools, release 13.0, V13.0.88"
        /*0030*/ 	.string	"Build cuda_13.0.r13.0/compiler.36424714_0"
        /*0030*/ 	.string	"-arch sm_100 -m 64 "



//--------------------- .note.nv.cuinfo           --------------------------
	.section	.note.nv.cuinfo,"",@"SHT_NOTE"
	.sectionflags	@"SHF_NOTE_NV_CUINFO"
        /*0018*/ 	.short	0x0002
        /*001a*/ 	.short	0x0064
        /*001c*/ 	.short	0x0082
	.zero		2


//--------------------- .nv.info                  --------------------------
	.section	.nv.info,"",@"SHT_CUDA_INFO"
	.align	4


	//----- nvinfo : EIATTR_REGCOUNT
	.align		4
        /*0000*/ 	.byte	0x04, 0x2f
        /*0002*/ 	.short	(.L_1 - .L_0)
	.align		4
.L_0:
        /*0004*/ 	.word	index@(_Z12lud_diagonalPfii)
        /*0008*/ 	.word	0x00000020


	//----- nvinfo : EIATTR_FRAME_SIZE
	.align		4
.L_1:
        /*000c*/ 	.byte	0x04, 0x11
        /*000e*/ 	.short	(.L_3 - .L_2)
	.align		4
.L_2:
        /*0010*/ 	.word	index@($__internal_1_$__cuda_sm3x_div_rn_noftz_f32_slowpath)
        /*0014*/ 	.word	0x00000000


	//----- nvinfo : EIATTR_FRAME_SIZE
	.align		4
.L_3:
        /*0018*/ 	.byte	0x04, 0x11
        /*001a*/ 	.short	(.L_5 - .L_4)
	.align		4
.L_4:
        /*001c*/ 	.word	index@(_Z12lud_diagonalPfii)
        /*0020*/ 	.word	0x00000000


	//----- nvinfo : EIATTR_REGCOUNT
	.align		4
.L_5:
        /*0024*/ 	.byte	0x04, 0x2f
        /*0026*/ 	.short	(.L_7 - .L_6)
	.align		4
.L_6:
        /*0028*/ 	.word	index@(_Z13lud_perimeterPfii)
        /*002c*/ 	.word	0x00000020


	//----- nvinfo : EIATTR_FRAME_SIZE
	.align		4
.L_7:
        /*0030*/ 	.byte	0x04, 0x11
        /*0032*/ 	.short	(.L_9 - .L_8)
	.align		4
.L_8:
        /*0034*/ 	.word	index@($__internal_0_$__cuda_sm3x_div_rn_noftz_f32_slowpath)
        /*0038*/ 	.word	0x00000000


	//----- nvinfo : EIATTR_FRAME_SIZE
	.align		4
.L_9:
        /*003c*/ 	.byte	0x04, 0x11
        /*003e*/ 	.short	(.L_11 - .L_10)
	.align		4
.L_10:
        /*0040*/ 	.word	index@(_Z13lud_perimeterPfii)
        /*0044*/ 	.word	0x00000000


	//----- nvinfo : EIATTR_REGCOUNT
	.align		4
.L_11:
        /*0048*/ 	.byte	0x04, 0x2f
        /*004a*/ 	.short	(.L_13 - .L_12)
	.align		4
.L_12:
        /*004c*/ 	.word	index@(_Z12lud_internalPfii)
        /*0050*/ 	.word	0x00000020


	//----- nvinfo : EIATTR_FRAME_SIZE
	.align		4
.L_13:
        /*0054*/ 	.byte	0x04, 0x11
        /*0056*/ 	.short	(.L_15 - .L_14)
	.align		4
.L_14:
        /*0058*/ 	.word	index@(_Z12lud_internalPfii)
        /*005c*/ 	.word	0x00000000


	//----- nvinfo : EIATTR_MIN_STACK_SIZE
	.align		4
.L_15:
        /*0060*/ 	.byte	0x04, 0x12
        /*0062*/ 	.short	(.L_17 - .L_16)
	.align		4
.L_16:
        /*0064*/ 	.word	index@(_Z12lud_internalPfii)
        /*0068*/ 	.word	0x00000000


	//----- nvinfo : EIATTR_MIN_STACK_SIZE
	.align		4
.L_17:
        /*006c*/ 	.byte	0x04, 0x12
        /*006e*/ 	.short	(.L_19 - .L_18)
	.align		4
.L_18:
        /*0070*/ 	.word	index@(_Z13lud_perimeterPfii)
        /*0074*/ 	.word	0x00000000


	//----- nvinfo : EIATTR_MIN_STACK_SIZE
	.align		4
.L_19:
        /*0078*/ 	.byte	0x04, 0x12
        /*007a*/ 	.short	(.L_21 - .L_20)
	.align		4
.L_20:
        /*007c*/ 	.word	index@(_Z12lud_diagonalPfii)
        /*0080*/ 	.word	0x00000000
.L_21:


//--------------------- .nv.compat                --------------------------
	.section	.nv.compat,"",@"SHT_CUDA_COMPAT_INFO"
	.align	4
        /*0000*/ 	.byte	0x02, 0x09, 0x00, 0x00, 0x02, 0x02, 0x01, 0x00, 0x02, 0x05, 0x05, 0x00, 0x03, 0x07, 0x01, 0x01
        /*0010*/ 	.byte	0x02, 0x03, 0x00, 0x00, 0x02, 0x06, 0x01, 0x00, 0x04, 0x0b, 0x08, 0x00, 0x01, 0x00, 0x00, 0x00
        /*0020*/ 	.byte	0x00, 0x00, 0x00, 0x00


//--------------------- .nv.info._Z12lud_internalPfii --------------------------
	.section	.nv.info._Z12lud_internalPfii,"",@"SHT_CUDA_INFO"
	.sectionflags	@""
	.align	4


	//----- nvinfo : EIATTR_CUDA_API_VERSION
	.align		4
        /*0000*/ 	.byte	0x04, 0x37
        /*0002*/ 	.short	(.L_23 - .L_22)
.L_22:
        /*0004*/ 	.word	0x00000082


	//----- nvinfo : EIATTR_KPARAM_INFO
	.align		4
.L_23:
        /*0008*/ 	.byte	0x04, 0x17
        /*000a*/ 	.short	(.L_25 - .L_24)
.L_24:
        /*000c*/ 	.word	0x00000000
        /*0010*/ 	.short	0x0002
        /*0012*/ 	.short	0x000c
        /*0014*/ 	.byte	0x00, 0xf0, 0x11, 0x00


	//----- nvinfo : EIATTR_KPARAM_INFO
	.align		4
.L_25:
        /*0018*/ 	.byte	0x04, 0x17
        /*001a*/ 	.short	(.L_27 - .L_26)
.L_26:
        /*001c*/ 	.word	0x00000000
        /*0020*/ 	.short	0x0001
        /*0022*/ 	.short	0x0008
        /*0024*/ 	.byte	0x00, 0xf0, 0x11, 0x00


	//----- nvinfo : EIATTR_KPARAM_INFO
	.align		4
.L_27:
        /*0028*/ 	.byte	0x04, 0x17
        /*002a*/ 	.short	(.L_29 - .L_28)
.L_28:
        /*002c*/ 	.word	0x00000000
        /*0030*/ 	.short	0x0000
        /*0032*/ 	.short	0x0000
        /*0034*/ 	.byte	0x00, 0xf5, 0x21, 0x00


	//----- nvinfo : EIATTR_SPARSE_MMA_MASK
	.align		4
.L_29:
        /*0038*/ 	.byte	0x03, 0x50
        /*003a*/ 	.short	0x0000


	//----- nvinfo : EIATTR_MAXREG_COUNT
	.align		4
        /*003c*/ 	.byte	0x03, 0x1b
        /*003e*/ 	.short	0x00ff


	//----- nvinfo : EIATTR_NUM_BARRIERS
	.align		4
        /*0040*/ 	.byte	0x02, 0x4c
        /*0042*/ 	.byte	0x01
	.zero		1


	//----- nvinfo : EIATTR_MERCURY_ISA_VERSION
	.align		4
        /*0044*/ 	.byte	0x03, 0x5f
        /*0046*/ 	.short	0x0101


	//----- nvinfo : EIATTR_VRC_CTA_INIT_COUNT
	.align		4
        /*0048*/ 	.byte	0x02, 0x4a
	.zero		1
	.zero		1


	//----- nvinfo : EIATTR_EXIT_INSTR_OFFSETS
	.align		4
        /*004c*/ 	.byte	0x04, 0x1c
        /*004e*/ 	.short	(.L_31 - .L_30)


	//   ....[0]....
.L_30:
        /*0050*/ 	.word	0x00001450


	//   ....[1]....
        /*0054*/ 	.word	0x000014b0


	//----- nvinfo : EIATTR_CRS_STACK_SIZE
	.align		4
.L_31:
        /*0058*/ 	.byte	0x04, 0x1e
        /*005a*/ 	.short	(.L_33 - .L_32)
.L_32:
        /*005c*/ 	.word	0x00000000


	//----- nvinfo : EIATTR_CBANK_PARAM_SIZE
	.align		4
.L_33:
        /*0060*/ 	.byte	0x03, 0x19
        /*0062*/ 	.short	0x0010


	//----- nvinfo : EIATTR_PARAM_CBANK
	.align		4
        /*0064*/ 	.byte	0x04, 0x0a
        /*0066*/ 	.short	(.L_35 - .L_34)
	.align		4
.L_34:
        /*0068*/ 	.word	index@(.nv.constant0._Z12lud_internalPfii)
        /*006c*/ 	.short	0x0380
        /*006e*/ 	.short	0x0010


	//----- nvinfo : EIATTR_SW_WAR
	.align		4
.L_35:
        /*0070*/ 	.byte	0x04, 0x36
        /*0072*/ 	.short	(.L_37 - .L_36)
.L_36:
        /*0074*/ 	.word	0x00000008
.L_37:


//--------------------- .nv.info._Z13lud_perimeterPfii --------------------------
	.section	.nv.info._Z13lud_perimeterPfii,"",@"SHT_CUDA_INFO"
	.sectionflags	@""
	.align	4


	//----- nvinfo : EIATTR_CUDA_API_VERSION
	.align		4
        /*0000*/ 	.byte	0x04, 0x37
        /*0002*/ 	.short	(.L_39 - .L_38)
.L_38:
        /*0004*/ 	.word	0x00000082


	//----- nvinfo : EIATTR_KPARAM_INFO
	.align		4
.L_39:
        /*0008*/ 	.byte	0x04, 0x17
        /*000a*/ 	.short	(.L_41 - .L_40)
.L_40:
        /*000c*/ 	.word	0x00000000
        /*0010*/ 	.short	0x0002
        /*0012*/ 	.short	0x000c
        /*0014*/ 	.byte	0x00, 0xf0, 0x11, 0x00


	//----- nvinfo : EIATTR_KPARAM_INFO
	.align		4
.L_41:
        /*0018*/ 	.byte	0x04, 0x17
        /*001a*/ 	.short	(.L_43 - .L_42)
.L_42:
        /*001c*/ 	.word	0x00000000
        /*0020*/ 	.short	0x0001
        /*0022*/ 	.short	0x0008
        /*0024*/ 	.byte	0x00, 0xf0, 0x11, 0x00


	//----- nvinfo : EIATTR_KPARAM_INFO
	.align		4
.L_43:
        /*0028*/ 	.byte	0x04, 0x17
        /*002a*/ 	.short	(.L_45 - .L_44)
.L_44:
        /*002c*/ 	.word	0x00000000
        /*0030*/ 	.short	0x0000
        /*0032*/ 	.short	0x0000
        /*0034*/ 	.byte	0x00, 0xf5, 0x21, 0x00


	//----- nvinfo : EIATTR_SPARSE_MMA_MASK
	.align		4
.L_45:
        /*0038*/ 	.byte	0x03, 0x50
        /*003a*/ 	.short	0x0000


	//----- nvinfo : EIATTR_MAXREG_COUNT
	.align		4
        /*003c*/ 	.byte	0x03, 0x1b
        /*003e*/ 	.short	0x00ff


	//----- nvinfo : EIATTR_NUM_BARRIERS
	.align		4
        /*0040*/ 	.byte	0x02, 0x4c
        /*0042*/ 	.byte	0x01
	.zero		1


	//----- nvinfo : EIATTR_MERCURY_ISA_VERSION
	.align		4
        /*0044*/ 	.byte	0x03, 0x5f
        /*0046*/ 	.short	0x0101


	//----- nvinfo : EIATTR_VRC_CTA_INIT_COUNT
	.align		4
        /*0048*/ 	.byte	0x02, 0x4a
	.zero		1
	.zero		1


	//----- nvinfo : EIATTR_EXIT_INSTR_OFFSETS
	.align		4
        /*004c*/ 	.byte	0x04, 0x1c
        /*004e*/ 	.short	(.L_47 - .L_46)


	//   ....[0]....
.L_46:
        /*0050*/ 	.word	0x00002f50


	//   ....[1]....
        /*0054*/ 	.word	0x00002fa0


	//   ....[2]....
        /*0058*/ 	.word	0x00003980


	//   ....[3]....
        /*005c*/ 	.word	0x00003a10


	//----- nvinfo : EIATTR_CRS_STACK_SIZE
	.align		4
.L_47:
        /*0060*/ 	.byte	0x04, 0x1e
        /*0062*/ 	.short	(.L_49 - .L_48)
.L_48:
        /*0064*/ 	.word	0x00000000


	//----- nvinfo : EIATTR_CBANK_PARAM_SIZE
	.align		4
.L_49:
        /*0068*/ 	.byte	0x03, 0x19
        /*006a*/ 	.short	0x0010


	//----- nvinfo : EIATTR_PARAM_CBANK
	.align		4
        /*006c*/ 	.byte	0x04, 0x0a
        /*006e*/ 	.short	(.L_51 - .L_50)
	.align		4
.L_50:
        /*0070*/ 	.word	index@(.nv.constant0._Z13lud_perimeterPfii)
        /*0074*/ 	.short	0x0380
        /*0076*/ 	.short	0x0010


	//----- nvinfo : EIATTR_SW_WAR
	.align		4
.L_51:
        /*0078*/ 	.byte	0x04, 0x36
        /*007a*/ 	.short	(.L_53 - .L_52)
.L_52:
        /*007c*/ 	.word	0x00000008
.L_53:


//--------------------- .nv.info._Z12lud_diagonalPfii --------------------------
	.section	.nv.info._Z12lud_diagonalPfii,"",@"SHT_CUDA_INFO"
	.sectionflags	@""
	.align	4


	//----- nvinfo : EIATTR_CUDA_API_VERSION
	.align		4
        /*0000*/ 	.byte	0x04, 0x37
        /*0002*/ 	.short	(.L_55 - .L_54)
.L_54:
        /*0004*/ 	.word	0x00000082


	//----- nvinfo : EIATTR_KPARAM_INFO
	.align		4
.L_55:
        /*0008*/ 	.byte	0x04, 0x17
        /*000a*/ 	.short	(.L_57 - .L_56)
.L_56:
        /*000c*/ 	.word	0x00000000
        /*0010*/ 	.short	0x0002
        /*0012*/ 	.short	0x000c
        /*0014*/ 	.byte	0x00, 0xf0, 0x11, 0x00


	//----- nvinfo : EIATTR_KPARAM_INFO
	.align		4
.L_57:
        /*0018*/ 	.byte	0x04, 0x17
        /*001a*/ 	.short	(.L_59 - .L_58)
.L_58:
        /*001c*/ 	.word	0x00000000
        /*0020*/ 	.short	0x0001
        /*0022*/ 	.short	0x0008
        /*0024*/ 	.byte	0x00, 0xf0, 0x11, 0x00


	//----- nvinfo : EIATTR_KPARAM_INFO
	.align		4
.L_59:
        /*0028*/ 	.byte	0x04, 0x17
        /*002a*/ 	.short	(.L_61 - .L_60)
.L_60:
        /*002c*/ 	.word	0x00000000
        /*0030*/ 	.short	0x0000
        /*0032*/ 	.short	0x0000
        /*0034*/ 	.byte	0x00, 0xf5, 0x21, 0x00


	//----- nvinfo : EIATTR_SPARSE_MMA_MASK
	.align		4
.L_61:
        /*0038*/ 	.byte	0x03, 0x50
        /*003a*/ 	.short	0x0000


	//----- nvinfo : EIATTR_MAXREG_COUNT
	.align		4
        /*003c*/ 	.byte	0x03, 0x1b
        /*003e*/ 	.short	0x00ff


	//----- nvinfo : EIATTR_NUM_BARRIERS
	.align		4
        /*0040*/ 	.byte	0x02, 0x4c
        /*0042*/ 	.byte	0x01
	.zero		1


	//----- nvinfo : EIATTR_MERCURY_ISA_VERSION
	.align		4
        /*0044*/ 	.byte	0x03, 0x5f
        /*0046*/ 	.short	0x0101


	//----- nvinfo : EIATTR_VRC_CTA_INIT_COUNT
	.align		4
        /*0048*/ 	.byte	0x02, 0x4a
	.zero		1
	.zero		1


	//----- nvinfo : EIATTR_EXIT_INSTR_OFFSETS
	.align		4
        /*004c*/ 	.byte	0x04, 0x1c
        /*004e*/ 	.short	(.L_63 - .L_62)


	//   ....[0]....
.L_62:
        /*0050*/ 	.word	0x00001cd0


	//   ....[1]....
        /*0054*/ 	.word	0x00001d20


	//----- nvinfo : EIATTR_CRS_STACK_SIZE
	.align		4
.L_63:
        /*0058*/ 	.byte	0x04, 0x1e
        /*005a*/ 	.short	(.L_65 - .L_64)
.L_64:
        /*005c*/ 	.word	0x00000000


	//----- nvinfo : EIATTR_CBANK_PARAM_SIZE
	.align		4
.L_65:
        /*0060*/ 	.byte	0x03, 0x19
        /*0062*/ 	.short	0x0010


	//----- nvinfo : EIATTR_PARAM_CBANK
	.align		4
        /*0064*/ 	.byte	0x04, 0x0a
        /*0066*/ 	.short	(.L_67 - .L_66)
	.align		4
.L_66:
        /*0068*/ 	.word	index@(.nv.constant0._Z12lud_diagonalPfii)
        /*006c*/ 	.short	0x0380
        /*006e*/ 	.short	0x0010


	//----- nvinfo : EIATTR_SW_WAR
	.align		4
.L_67:
        /*0070*/ 	.byte	0x04, 0x36
        /*0072*/ 	.short	(.L_69 - .L_68)
.L_68:
        /*0074*/ 	.word	0x00000008
.L_69:


//--------------------- .nv.callgraph             --------------------------
	.section	.nv.callgraph,"",@"SHT_CUDA_CALLGRAPH"
	.align	4
	.sectionentsize	8
	.align		4
        /*0000*/ 	.word	0x00000000
	.align		4
        /*0004*/ 	.word	0xffffffff
	.align		4
        /*0008*/ 	.word	0x00000000
	.align		4
        /*000c*/ 	.word	0xfffffffe
	.align		4
        /*0010*/ 	.word	0x00000000
	.align		4
        /*0014*/ 	.word	0xfffffffd
	.align		4
        /*0018*/ 	.word	0x00000000
	.align		4
        /*001c*/ 	.word	0xfffffffc


//--------------------- .text._Z12lud_internalPfii --------------------------
	.section	.text._Z12lud_internalPfii,"ax",@progbits
	.align	128
        .global         _Z12lud_internalPfii
        .type           _Z12lud_internalPfii,@function
        .size           _Z12lud_internalPfii,(.L_x_97 - _Z12lud_internalPfii)
        .other          _Z12lud_internalPfii,@"STO_CUDA_ENTRY STV_DEFAULT"
_Z12lud_internalPfii:
.text._Z12lud_internalPfii:
[----:B------:R-:W-:Y:S08]  /*0000*/  LDC R1, c[0x0][0x37c] ;  /* 0x0000df00ff017b82 */ /* 0x000ff00000000800 */
[----:B------:R-:W0:Y:S01]  /*0010*/  S2UR UR6, SR_CgaCtaId ;  /* 0x00000000000679c3 */ /* 0x000e220000008800 */
[----:B------:R-:W-:Y:S01]  /*0020*/  UMOV UR4, 0x400 ;  /* 0x0000040000047882 */ /* 0x000fe20000000000 */
[----:B------:R-:W-:Y:S01]  /*0030*/  HFMA2 R0, -RZ, RZ, 0, 7.62939453125e-06 ;  /* 0x00000080ff007431 */ /* 0x000fe200000001ff */
[----:B------:R-:W-:-:S04]  /*0040*/  UIADD3 UR5, UPT, UPT, UR4, 0x400, URZ ;  /* 0x0000040004057890 */ /* 0x000fc8000fffe0ff */
[----:B0-----:R-:W-:Y:S02]  /*0050*/  ULEA UR5, UR6, UR5, 0x18 ;  /* 0x0000000506057291 */ /* 0x001fe4000f8ec0ff */
[----:B------:R-:W-:Y:S02]  /*0060*/  ULEA UR4, UR6, UR4, 0x18 ;  /* 0x0000000406047291 */ /* 0x000fe4000f8ec0ff */
[----:B------:R-:W-:-:S12]  /*0070*/  UIADD3 UR6, UPT, UPT, UR5, 0x80, URZ ;  /* 0x0000008005067890 */ /* 0x000fd8000fffe0ff */
.L_x_0:
[----:B------:R-:W-:Y:S04]  /*0080*/  STS [R0+UR4+-0x80], RZ ;  /* 0xffff80ff00007988 */ /* 0x000fe80008000804 */
[----:B------:R-:W-:Y:S04]  /*0090*/  STS [UR6+-0x80], RZ ;  /* 0xffff80ffff007988 */ /* 0x000fe80008000806 */
        /* <DEDUP_REMOVED lines=62> */
[----:B------:R-:W-:Y:S04]  /*0480*/  STS [R0+UR4], RZ ;  /* 0x000000ff00007988 */ /* 0x000fe80008000804 */
[----:B------:R-:W-:Y:S04]  /*0490*/  STS [UR6], RZ ;  /* 0x000000ffff007988 */ /* 0x000fe80008000806 */
[----:B------:R-:W-:Y:S04]  /*04a0*/  STS [R0+UR4+0x4], RZ ;  /* 0x000004ff00007988 */ /* 0x000fe80008000804 */
[----:B------:R-:W-:Y:S04]  /*04b0*/  STS [UR6+0x4], RZ ;  /* 0x000004ffff007988 */ /* 0x000fe80008000806 */
        /* <DEDUP_REMOVED lines=58> */
[----:B------:R0:W-:Y:S04]  /*0860*/  STS [R0+UR4+0x7c], RZ ;  /* 0x00007cff00007988 */ /* 0x0001e80008000804 */
[----:B------:R-:W-:Y:S01]  /*0870*/  STS [UR6+0x7c], RZ ;  /* 0x00007cffff007988 */ /* 0x000fe20008000806 */
[----:B------:R-:W-:Y:S01]  /*0880*/  UIADD3 UR6, UPT, UPT, UR6, 0x100, URZ ;  /* 0x0000010006067890 */ /* 0x000fe2000fffe0ff */
[----:B0-----:R-:W-:-:S04]  /*0890*/  IADD3 R0, PT, PT, R0, 0x100, RZ ;  /* 0x0000010000007810 */ /* 0x001fc80007ffe0ff */
[----:B------:R-:W-:-:S13]  /*08a0*/  ISETP.NE.AND P0, PT, R0, 0x480, PT ;  /* 0x000004800000780c */ /* 0x000fda0003f05270 */
[----:B------:R-:W-:Y:S05]  /*08b0*/  @P0 BRA `(.L_x_0) ;  /* 0xfffffff400f00947 */ /* 0x000fea000383ffff */
[----:B------:R-:W0:Y:S01]  /*08c0*/  S2R R12, SR_TID.Y ;  /* 0x00000000000c7919 */ /* 0x000e220000002200 */
[----:B------:R-:W0:Y:S01]  /*08d0*/  LDC.64 R8, c[0x0][0x388] ;  /* 0x0000e200ff087b82 */ /* 0x000e220000000a00 */
[----:B------:R-:W1:Y:S01]  /*08e0*/  LDCU.64 UR6, c[0x0][0x358] ;  /* 0x00006b00ff0677ac */ /* 0x000e620008000a00 */
[----:B------:R-:W2:Y:S01]  /*08f0*/  S2R R0, SR_CTAID.Y ;  /* 0x0000000000007919 */ /* 0x000ea20000002600 */
[----:B------:R-:W3:Y:S01]  /*0900*/  S2R R5, SR_CTAID.X ;  /* 0x0000000000057919 */ /* 0x000ee20000002500 */
[----:B------:R-:W4:Y:S01]  /*0910*/  S2R R2, SR_TID.X ;  /* 0x0000000000027919 */ /* 0x000f220000002100 */
[-C--:B0-----:R-:W-:Y:S02]  /*0920*/  IADD3 R4, PT, PT, R12, R9.reuse, RZ ;  /* 0x000000090c047210 */ /* 0x081fe40007ffe0ff */
[----:B--2---:R-:W-:Y:S02]  /*0930*/  LEA R3, R0, R9, 0x4 ;  /* 0x0000000900037211 */ /* 0x004fe400078e20ff */
[----:B---3--:R-:W-:-:S02]  /*0940*/  LEA R0, R5, R4, 0x4 ;  /* 0x0000000405007211 */ /* 0x008fc400078e20ff */
[----:B----4-:R-:W-:Y:S02]  /*0950*/  IADD3 R6, PT, PT, R2, R9, RZ ;  /* 0x0000000902067210 */ /* 0x010fe40007ffe0ff */
[----:B------:R-:W-:Y:S02]  /*0960*/  IADD3 R3, PT, PT, R3, 0x10, R2 ;  /* 0x0000001003037810 */ /* 0x000fe40007ffe002 */
[----:B------:R-:W-:Y:S01]  /*0970*/  IADD3 R9, PT, PT, R0, 0x10, RZ ;  /* 0x0000001000097810 */ /* 0x000fe20007ffe0ff */
[-C--:B------:R-:W-:Y:S02]  /*0980*/  IMAD R0, R8, R8.reuse, RZ ;  /* 0x0000000808007224 */ /* 0x080fe400078e02ff */
[-C--:B------:R-:W-:Y:S02]  /*0990*/  IMAD R5, R4, R8.reuse, R3 ;  /* 0x0000000804057224 */ /* 0x080fe400078e0203 */
[----:B------:R-:W-:Y:S01]  /*09a0*/  IMAD R7, R9, R8, R6 ;  /* 0x0000000809077224 */ /* 0x000fe200078e0206 */
[----:B------:R-:W-:Y:S02]  /*09b0*/  BAR.SYNC.DEFER_BLOCKING 0x0 ;  /* 0x0000000000007b1d */ /* 0x000fe40000010000 */
[----:B------:R-:W-:-:S02]  /*09c0*/  ISETP.GE.U32.AND P0, PT, R5, R0, PT ;  /* 0x000000000500720c */ /* 0x000fc40003f06070 */
[----:B------:R-:W-:-:S11]  /*09d0*/  ISETP.GE.U32.AND P1, PT, R7, R0, PT ;  /* 0x000000000700720c */ /* 0x000fd60003f26070 */
[----:B------:R-:W0:Y:S08]  /*09e0*/  @!P0 LDC.64 R10, c[0x0][0x380] ;  /* 0x0000e000ff0a8b82 */ /* 0x000e300000000a00 */
[----:B------:R-:W2:Y:S01]  /*09f0*/  @!P1 LDC.64 R20, c[0x0][0x380] ;  /* 0x0000e000ff149b82 */ /* 0x000ea20000000a00 */
[----:B0-----:R-:W-:-:S05]  /*0a00*/  @!P0 IMAD.WIDE.U32 R10, R5, 0x4, R10 ;  /* 0x00000004050a8825 */ /* 0x001fca00078e000a */
[----:B-1----:R-:W3:Y:S01]  /*0a10*/  @!P0 LDG.E R26, desc[UR6][R10.64] ;  /* 0x000000060a1a8981 */ /* 0x002ee2000c1e1900 */
[----:B--2---:R-:W-:-:S05]  /*0a20*/  @!P1 IMAD.WIDE.U32 R20, R7, 0x4, R20 ;  /* 0x0000000407149825 */ /* 0x004fca00078e0014 */
[----:B------:R-:W2:Y:S01]  /*0a30*/  @!P1 LDG.E R28, desc[UR6][R20.64] ;  /* 0x00000006141c9981 */ /* 0x000ea2000c1e1900 */
[C---:B------:R-:W-:Y:S02]  /*0a40*/  @!P0 LEA R5, R12.reuse, UR4, 0x6 ;  /* 0x000000040c058c11 */ /* 0x040fe4000f8e30ff */
[----:B------:R-:W-:Y:S02]  /*0a50*/  LEA R29, R12, UR5, 0x6 ;  /* 0x000000050c1d7c11 */ /* 0x000fe4000f8e30ff */
[C---:B------:R-:W-:Y:S02]  /*0a60*/  @!P0 LEA R27, R2.reuse, R5, 0x2 ;  /* 0x00000005021b8211 */ /* 0x040fe400078e10ff */
[C---:B------:R-:W-:Y:S01]  /*0a70*/  @!P1 LEA R5, R2.reuse, R29, 0x2 ;  /* 0x0000001d02059211 */ /* 0x040fe200078e10ff */
[----:B------:R-:W-:Y:S01]  /*0a80*/  UMOV UR8, 0xd2f1a9fc ;  /* 0xd2f1a9fc00087882 */ /* 0x000fe20000000000 */
[----:B------:R-:W-:Y:S01]  /*0a90*/  UMOV UR9, 0x3f50624d ;  /* 0x3f50624d00097882 */ /* 0x000fe20000000000 */
[----:B------:R-:W-:Y:S01]  /*0aa0*/  LEA R2, R2, UR4, 0x2 ;  /* 0x0000000402027c11 */ /* 0x000fe2000f8e10ff */
[----:B------:R-:W-:Y:S01]  /*0ab0*/  BSSY.RECONVERGENT B0, `(.L_x_1) ;  /* 0x0000012000007945 */ /* 0x000fe20003800200 */
[----:B---3--:R-:W-:Y:S04]  /*0ac0*/  @!P0 STS [R27], R26 ;  /* 0x0000001a1b008388 */ /* 0x008fe80000000800 */
[----:B--2---:R-:W-:Y:S01]  /*0ad0*/  @!P1 STS [R5], R28 ;  /* 0x0000001c05009388 */ /* 0x004fe20000000800 */
[----:B------:R-:W-:Y:S06]  /*0ae0*/  BAR.SYNC.DEFER_BLOCKING 0x0 ;  /* 0x0000000000007b1d */ /* 0x000fec0000010000 */
[----:B------:R-:W0:Y:S04]  /*0af0*/  LDS.128 R4, [R29] ;  /* 0x000000001d047984 */ /* 0x000e280000000c00 */
[----:B------:R1:W2:Y:S04]  /*0b00*/  LDS.128 R12, [R29+0x10] ;  /* 0x000010001d0c7984 */ /* 0x0002a80000000c00 */
[----:B------:R1:W3:Y:S04]  /*0b10*/  LDS.128 R16, [R29+0x20] ;  /* 0x000020001d107984 */ /* 0x0002e80000000c00 */
[----:B------:R1:W4:Y:S01]  /*0b20*/  LDS.128 R20, [R29+0x30] ;  /* 0x000030001d147984 */ /* 0x0003220000000c00 */
[----:B0-----:R-:W0:Y:S08]  /*0b30*/  F2F.F64.F32 R10, R4 ;  /* 0x00000004000a7310 */ /* 0x001e300000201800 */
[----:B------:R-:W5:Y:S01]  /*0b40*/  F2F.F64.F32 R24, R5 ;  /* 0x0000000500187310 */ /* 0x000f620000201800 */
[----:B0-----:R-:W-:Y:S01]  /*0b50*/  DSETP.GT.AND P0, PT, R10, UR8, PT ;  /* 0x000000080a007e2a */ /* 0x001fe2000bf04000 */
[----:B------:R-:W-:Y:S01]  /*0b60*/  MOV R11, RZ ;  /* 0x000000ff000b7202 */ /* 0x000fe20000000f00 */
[----:B-----5:R-:W-:-:S12]  /*0b70*/  DSETP.GT.AND P1, PT, R24, UR8, PT ;  /* 0x0000000818007e2a */ /* 0x020fd8000bf24000 */
[----:B-1234-:R-:W-:Y:S05]  /*0b80*/  @!P0 BRA `(.L_x_2) ;  /* 0x0000000000108947 */ /* 0x01efea0003800000 */
[----:B------:R-:W0:Y:S02]  /*0b90*/  LDS R27, [R2] ;  /* 0x00000000021b7984 */ /* 0x000e240000000800 */
[----:B0-----:R-:W0:Y:S02]  /*0ba0*/  F2F.F64.F32 R24, R27 ;  /* 0x0000001b00187310 */ /* 0x001e240000201800 */
[----:B0-----:R-:W-:-:S14]  /*0bb0*/  DSETP.GT.AND P0, PT, R24, UR8, PT ;  /* 0x0000000818007e2a */ /* 0x001fdc000bf04000 */
[----:B------:R-:W-:-:S07]  /*0bc0*/  @P0 FFMA R11, R4, R27, RZ ;  /* 0x0000001b040b0223 */ /* 0x000fce00000000ff */
.L_x_2:
[----:B------:R-:W-:Y:S05]  /*0bd0*/  BSYNC.RECONVERGENT B0 ;  /* 0x0000000000007941 */ /* 0x000fea0003800200 */
.L_x_1:
[----:B------:R-:W-:Y:S04]  /*0be0*/  BSSY.RECONVERGENT B0, `(.L_x_3) ;  /* 0x0000006000007945 */ /* 0x000fe80003800200 */
[----:B------:R-:W-:Y:S05]  /*0bf0*/  @!P1 BRA `(.L_x_4) ;  /* 0x0000000000109947 */ /* 0x000fea0003800000 */
[----:B------:R-:W0:Y:S02]  /*0c00*/  LDS R4, [R2+0x40] ;  /* 0x0000400002047984 */ /* 0x000e240000000800 */
[----:B0-----:R-:W0:Y:S02]  /*0c10*/  F2F.F64.F32 R24, R4 ;  /* 0x0000000400187310 */ /* 0x001e240000201800 */
[----:B0-----:R-:W-:-:S14]  /*0c20*/  DSETP.GT.AND P0, PT, R24, UR8, PT ;  /* 0x0000000818007e2a */ /* 0x001fdc000bf04000 */
[----:B------:R-:W-:-:S07]  /*0c30*/  @P0 FFMA R11, R4, R5, R11 ;  /* 0x00000005040b0223 */ /* 0x000fce000000000b */
.L_x_4:
[----:B------:R-:W-:Y:S05]  /*0c40*/  BSYNC.RECONVERGENT B0 ;  /* 0x0000000000007941 */ /* 0x000fea0003800200 */
.L_x_3:
[----:B------:R-:W0:Y:S01]  /*0c50*/  F2F.F64.F32 R4, R6 ;  /* 0x0000000600047310 */ /* 0x000e220000201800 */
[----:B------:R-:W-:Y:S07]  /*0c60*/  BSSY.RECONVERGENT B0, `(.L_x_5) ;  /* 0x000000a000007945 */ /* 0x000fee0003800200 */
[----:B------:R-:W1:Y:S01]  /*0c70*/  F2F.F64.F32 R24, R7 ;  /* 0x0000000700187310 */ /* 0x000e620000201800 */
[----:B0-----:R-:W-:-:S07]  /*0c80*/  DSETP.GT.AND P0, PT, R4, UR8, PT ;  /* 0x0000000804007e2a */ /* 0x001fce000bf04000 */
[----:B------:R0:W2:Y:S01]  /*0c90*/  F2F.F64.F32 R4, R12 ;  /* 0x0000000c00047310 */ /* 0x0000a20000201800 */
[----:B-1----:R-:W-:-:S06]  /*0ca0*/  DSETP.GT.AND P1, PT, R24, UR8, PT ;  /* 0x0000000818007e2a */ /* 0x002fcc000bf24000 */
[----:B------:R-:W-:Y:S08]  /*0cb0*/  @!P0 BRA `(.L_x_6) ;  /* 0x0000000000108947 */ /* 0x000ff00003800000 */
[----:B------:R-:W1:Y:S02]  /*0cc0*/  LDS R10, [R2+0x80] ;  /* 0x00008000020a7984 */ /* 0x000e640000000800 */
[----:B-1----:R-:W1:Y:S02]  /*0cd0*/  F2F.F64.F32 R24, R10 ;  /* 0x0000000a00187310 */ /* 0x002e640000201800 */
[----:B-1----:R-:W-:-:S14]  /*0ce0*/  DSETP.GT.AND P0, PT, R24, UR8, PT ;  /* 0x0000000818007e2a */ /* 0x002fdc000bf04000 */
[----:B------:R-:W-:-:S07]  /*0cf0*/  @P0 FFMA R11, R10, R6, R11 ;  /* 0x000000060a0b0223 */ /* 0x000fce000000000b */
.L_x_6:
[----:B------:R-:W-:Y:S05]  /*0d00*/  BSYNC.RECONVERGENT B0 ;  /* 0x0000000000007941 */ /* 0x000fea0003800200 */
.L_x_5:
[----:B------:R-:W-:Y:S04]  /*0d10*/  BSSY.RECONVERGENT B0, `(.L_x_7) ;  /* 0x0000006000007945 */ /* 0x000fe80003800200 */
[----:B------:R-:W-:Y:S05]  /*0d20*/  @!P1 BRA `(.L_x_8) ;  /* 0x0000000000109947 */ /* 0x000fea0003800000 */
[----:B------:R-:W1:Y:S02]  /*0d30*/  LDS R6, [R2+0xc0] ;  /* 0x0000c00002067984 */ /* 0x000e640000000800 */
[----:B-1----:R-:W1:Y:S02]  /*0d40*/  F2F.F64.F32 R24, R6 ;  /* 0x0000000600187310 */ /* 0x002e640000201800 */
[----:B-1----:R-:W-:-:S14]  /*0d50*/  DSETP.GT.AND P0, PT, R24, UR8, PT ;  /* 0x0000000818007e2a */ /* 0x002fdc000bf04000 */
[----:B------:R-:W-:-:S07]  /*0d60*/  @P0 FFMA R11, R6, R7, R11 ;  /* 0x00000007060b0223 */ /* 0x000fce000000000b */
.L_x_8:
[----:B------:R-:W-:Y:S05]  /*0d70*/  BSYNC.RECONVERGENT B0 ;  /* 0x0000000000007941 */ /* 0x000fea0003800200 */
.L_x_7:
[----:B------:R-:W1:Y:S01]  /*0d80*/  F2F.F64.F32 R24, R13 ;  /* 0x0000000d00187310 */ /* 0x000e620000201800 */
[----:B--2---:R-:W-:Y:S01]  /*0d90*/  DSETP.GT.AND P0, PT, R4, UR8, PT ;  /* 0x0000000804007e2a */ /* 0x004fe2000bf04000 */
[----:B------:R-:W-:Y:S06]  /*0da0*/  BSSY.RECONVERGENT B0, `(.L_x_9) ;  /* 0x0000009000007945 */ /* 0x000fec0003800200 */
[----:B------:R2:W3:Y:S01]  /*0db0*/  F2F.F64.F32 R6, R14 ;  /* 0x0000000e00067310 */ /* 0x0004e20000201800 */
[----:B-1----:R-:W-:-:S07]  /*0dc0*/  DSETP.GT.AND P1, PT, R24, UR8, PT ;  /* 0x0000000818007e2a */ /* 0x002fce000bf24000 */
[----:B------:R2:W1:Y:S01]  /*0dd0*/  F2F.F64.F32 R4, R15 ;  /* 0x0000000f00047310 */ /* 0x0004620000201800 */
[----:B---3--:R-:W-:Y:S06]  /*0de0*/  @!P0 BRA `(.L_x_10) ;  /* 0x0000000000108947 */ /* 0x008fec0003800000 */
[----:B------:R-:W3:Y:S02]  /*0df0*/  LDS R10, [R2+0x100] ;  /* 0x00010000020a7984 */ /* 0x000ee40000000800 */
[----:B---3--:R-:W3:Y:S02]  /*0e00*/  F2F.F64.F32 R24, R10 ;  /* 0x0000000a00187310 */ /* 0x008ee40000201800 */
[----:B---3--:R-:W-:-:S14]  /*0e10*/  DSETP.GT.AND P0, PT, R24, UR8, PT ;  /* 0x0000000818007e2a */ /* 0x008fdc000bf04000 */
[----:B------:R-:W-:-:S07]  /*0e20*/  @P0 FFMA R11, R12, R10, R11 ;  /* 0x0000000a0c0b0223 */ /* 0x000fce000000000b */
.L_x_10:
[----:B------:R-:W-:Y:S05]  /*0e30*/  BSYNC.RECONVERGENT B0 ;  /* 0x0000000000007941 */ /* 0x000fea0003800200 */
.L_x_9:
[----:B------:R-:W-:Y:S04]  /*0e40*/  BSSY.RECONVERGENT B0, `(.L_x_11) ;  /* 0x0000006000007945 */ /* 0x000fe80003800200 */
[----:B------:R-:W-:Y:S05]  /*0e50*/  @!P1 BRA `(.L_x_12) ;  /* 0x0000000000109947 */ /* 0x000fea0003800000 */
[----:B------:R-:W3:Y:S02]  /*0e60*/  LDS R10, [R2+0x140] ;  /* 0x00014000020a7984 */ /* 0x000ee40000000800 */
[----:B---3--:R-:W3:Y:S02]  /*0e70*/  F2F.F64.F32 R24, R10 ;  /* 0x0000000a00187310 */ /* 0x008ee40000201800 */
[----:B---3--:R-:W-:-:S14]  /*0e80*/  DSETP.GT.AND P0, PT, R24, UR8, PT ;  /* 0x0000000818007e2a */ /* 0x008fdc000bf04000 */
[----:B------:R-:W-:-:S07]  /*0e90*/  @P0 FFMA R11, R10, R13, R11 ;  /* 0x0000000d0a0b0223 */ /* 0x000fce000000000b */
.L_x_12:
[----:B------:R-:W-:Y:S05]  /*0ea0*/  BSYNC.RECONVERGENT B0 ;  /* 0x0000000000007941 */ /* 0x000fea0003800200 */
.L_x_11:
[----:B------:R-:W-:Y:S01]  /*0eb0*/  DSETP.GT.AND P6, PT, R6, UR8, PT ;  /* 0x0000000806007e2a */ /* 0x000fe2000bfc4000 */
[----:B------:R-:W3:Y:S01]  /*0ec0*/  F2F.F64.F32 R26, R16 ;  /* 0x00000010001a7310 */ /* 0x000ee20000201800 */
[----:B-1----:R-:W-:Y:S01]  /*0ed0*/  DSETP.GT.AND P5, PT, R4, UR8, PT ;  /* 0x0000000804007e2a */ /* 0x002fe2000bfa4000 */
[----:B------:R-:W-:Y:S06]  /*0ee0*/  BSSY.RECONVERGENT B0, `(.L_x_13) ;  /* 0x0000011000007945 */ /* 0x000fec0003800200 */
[----:B------:R-:W1:Y:S01]  /*0ef0*/  F2F.F64.F32 R6, R19 ;  /* 0x0000001300067310 */ /* 0x000e620000201800 */
[----:B---3--:R-:W-:-:S07]  /*0f00*/  DSETP.GT.AND P0, PT, R26, UR8, PT ;  /* 0x000000081a007e2a */ /* 0x008fce000bf04000 */
[----:B------:R-:W3:Y:S01]  /*0f10*/  F2F.F64.F32 R24, R17 ;  /* 0x0000001100187310 */ /* 0x000ee20000201800 */
[----:B-1----:R-:W-:-:S07]  /*0f20*/  DSETP.GT.AND P3, PT, R6, UR8, PT ;  /* 0x0000000806007e2a */ /* 0x002fce000bf64000 */
[----:B0-----:R-:W0:Y:S01]  /*0f30*/  F2F.F64.F32 R12, R18 ;  /* 0x00000012000c7310 */ /* 0x001e220000201800 */
[----:B---3--:R-:W-:-:S07]  /*0f40*/  DSETP.GT.AND P1, PT, R24, UR8, PT ;  /* 0x0000000818007e2a */ /* 0x008fce000bf24000 */
[----:B------:R-:W1:Y:S01]  /*0f50*/  F2F.F64.F32 R4, R20 ;  /* 0x0000001400047310 */ /* 0x000e620000201800 */
[----:B0-----:R-:W-:-:S07]  /*0f60*/  DSETP.GT.AND P2, PT, R12, UR8, PT ;  /* 0x000000080c007e2a */ /* 0x001fce000bf44000 */
        /* <DEDUP_REMOVED lines=8> */
.L_x_14:
[----:B------:R-:W-:Y:S05]  /*0ff0*/  BSYNC.RECONVERGENT B0 ;  /* 0x0000000000007941 */ /* 0x000fea0003800200 */
.L_x_13:
[----:B------:R-:W-:Y:S04]  /*1000*/  BSSY.RECONVERGENT B0, `(.L_x_15) ;  /* 0x0000006000007945 */ /* 0x000fe80003800200 */
[----:B------:R-:W-:Y:S05]  /*1010*/  @!P5 BRA `(.L_x_16) ;  /* 0x000000000010d947 */ /* 0x000fea0003800000 */
[----:B------:R-:W3:Y:S02]  /*1020*/  LDS R10, [R2+0x1c0] ;  /* 0x0001c000020a7984 */ /* 0x000ee40000000800 */
[----:B---3--:R-:W3:Y:S02]  /*1030*/  F2F.F64.F32 R4, R10 ;  /* 0x0000000a00047310 */ /* 0x008ee40000201800 */
[----:B---3--:R-:W-:-:S14]  /*1040*/  DSETP.GT.AND P5, PT, R4, UR8, PT ;  /* 0x0000000804007e2a */ /* 0x008fdc000bfa4000 */
[----:B------:R-:W-:-:S07]  /*1050*/  @P5 FFMA R11, R10, R15, R11 ;  /* 0x0000000f0a0b5223 */ /* 0x000fce000000000b */
.L_x_16:
[----:B------:R-:W-:Y:S05]  /*1060*/  BSYNC.RECONVERGENT B0 ;  /* 0x0000000000007941 */ /* 0x000fea0003800200 */
.L_x_15:
[----:B------:R3:W4:Y:S01]  /*1070*/  F2F.F64.F32 R12, R23 ;  /* 0x00000017000c7310 */ /* 0x0007220000201800 */
[----:B------:R-:W-:Y:S01]  /*1080*/  BSSY.RECONVERGENT B0, `(.L_x_17) ;  /* 0x0000009000007945 */ /* 0x000fe20003800200 */
[----:B------:R-:W-:Y:S01]  /*1090*/  DSETP.GT.AND P6, PT, R26, UR8, PT ;  /* 0x000000081a007e2a */ /* 0x000fe2000bfc4000 */
[----:B------:R-:W-:Y:S01]  /*10a0*/  IMAD R3, R9, R8, R3 ;  /* 0x0000000809037224 */ /* 0x000fe200078e0203 */
[----:B-1----:R-:W-:Y:S01]  /*10b0*/  DSETP.GT.AND P5, PT, R6, UR8, PT ;  /* 0x0000000806007e2a */ /* 0x002fe2000bfa4000 */
[----:B------:R-:W-:-:S13]  /*10c0*/  @!P0 BRA `(.L_x_18) ;  /* 0x0000000000108947 */ /* 0x000fda0003800000 */
[----:B------:R-:W1:Y:S02]  /*10d0*/  LDS R6, [R2+0x200] ;  /* 0x0002000002067984 */ /* 0x000e640000000800 */
[----:B-1----:R-:W1:Y:S02]  /*10e0*/  F2F.F64.F32 R4, R6 ;  /* 0x0000000600047310 */ /* 0x002e640000201800 */
[----:B-1----:R-:W-:-:S14]  /*10f0*/  DSETP.GT.AND P0, PT, R4, UR8, PT ;  /* 0x0000000804007e2a */ /* 0x002fdc000bf04000 */
[----:B------:R-:W-:-:S07]  /*1100*/  @P0 FFMA R11, R16, R6, R11 ;  /* 0x00000006100b0223 */ /* 0x000fce000000000b */
.L_x_18:
[----:B------:R-:W-:Y:S05]  /*1110*/  BSYNC.RECONVERGENT B0 ;  /* 0x0000000000007941 */ /* 0x000fea0003800200 */
.L_x_17:
[----:B------:R-:W-:Y:S04]  /*1120*/  BSSY.RECONVERGENT B0, `(.L_x_19) ;  /* 0x0000006000007945 */ /* 0x000fe80003800200 */
[----:B------:R-:W-:Y:S05]  /*1130*/  @!P1 BRA `(.L_x_20) ;  /* 0x0000000000109947 */ /* 0x000fea0003800000 */
[----:B------:R-:W1:Y:S02]  /*1140*/  LDS R6, [R2+0x240] ;  /* 0x0002400002067984 */ /* 0x000e640000000800 */
[----:B-1----:R-:W1:Y:S02]  /*1150*/  F2F.F64.F32 R4, R6 ;  /* 0x0000000600047310 */ /* 0x002e640000201800 */
[----:B-1----:R-:W-:-:S14]  /*1160*/  DSETP.GT.AND P0, PT, R4, UR8, PT ;  /* 0x0000000804007e2a */ /* 0x002fdc000bf04000 */
[----:B------:R-:W-:-:S07]  /*1170*/  @P0 FFMA R11, R6, R17, R11 ;  /* 0x00000011060b0223 */ /* 0x000fce000000000b */
.L_x_20:
[----:B------:R-:W-:Y:S05]  /*1180*/  BSYNC.RECONVERGENT B0 ;  /* 0x0000000000007941 */ /* 0x000fea0003800200 */
.L_x_19:
[----:B------:R-:W-:Y:S01]  /*1190*/  BSSY.RECONVERGENT B0, `(.L_x_21) ;  /* 0x0000008000007945 */ /* 0x000fe20003800200 */
[----:B----4-:R-:W-:Y:S01]  /*11a0*/  DSETP.GT.AND P0, PT, R12, UR8, PT ;  /* 0x000000080c007e2a */ /* 0x010fe2000bf04000 */
[----:B------:R-:W-:Y:S02]  /*11b0*/  ISETP.GE.U32.AND P1, PT, R3, R0, PT ;  /* 0x000000000300720c */ /* 0x000fe40003f26070 */
[----:B------:R-:W-:Y:S11]  /*11c0*/  @!P2 BRA `(.L_x_22) ;  /* 0x000000000010a947 */ /* 0x000ff60003800000 */
[----:B------:R-:W1:Y:S02]  /*11d0*/  LDS R0, [R2+0x280] ;  /* 0x0002800002007984 */ /* 0x000e640000000800 */
[----:B-1----:R-:W1:Y:S02]  /*11e0*/  F2F.F64.F32 R4, R0 ;  /* 0x0000000000047310 */ /* 0x002e640000201800 */
[----:B-1----:R-:W-:-:S14]  /*11f0*/  DSETP.GT.AND P2, PT, R4, UR8, PT ;  /* 0x0000000804007e2a */ /* 0x002fdc000bf44000 */
[----:B------:R-:W-:-:S07]  /*1200*/  @P2 FFMA R11, R0, R18, R11 ;  /* 0x00000012000b2223 */ /* 0x000fce000000000b */
.L_x_22:
[----:B------:R-:W-:Y:S05]  /*1210*/  BSYNC.RECONVERGENT B0 ;  /* 0x0000000000007941 */ /* 0x000fea0003800200 */
.L_x_21:
[----:B------:R-:W-:Y:S04]  /*1220*/  BSSY.RECONVERGENT B0, `(.L_x_23) ;  /* 0x0000006000007945 */ /* 0x000fe80003800200 */
[----:B------:R-:W-:Y:S05]  /*1230*/  @!P3 BRA `(.L_x_24) ;  /* 0x000000000010b947 */ /* 0x000fea0003800000 */
[----:B------:R-:W1:Y:S02]  /*1240*/  LDS R0, [R2+0x2c0] ;  /* 0x0002c00002007984 */ /* 0x000e640000000800 */
[----:B-1----:R-:W1:Y:S02]  /*1250*/  F2F.F64.F32 R4, R0 ;  /* 0x0000000000047310 */ /* 0x002e640000201800 */
[----:B-1----:R-:W-:-:S14]  /*1260*/  DSETP.GT.AND P2, PT, R4, UR8, PT ;  /* 0x0000000804007e2a */ /* 0x002fdc000bf44000 */
[----:B------:R-:W-:-:S07]  /*1270*/  @P2 FFMA R11, R0, R19, R11 ;  /* 0x00000013000b2223 */ /* 0x000fce000000000b */
.L_x_24:
[----:B------:R-:W-:Y:S05]  /*1280*/  BSYNC.RECONVERGENT B0 ;  /* 0x0000000000007941 */ /* 0x000fea0003800200 */
.L_x_23:
[----:B------:R-:W-:Y:S04]  /*1290*/  BSSY.RECONVERGENT B0, `(.L_x_25) ;  /* 0x0000006000007945 */ /* 0x000fe80003800200 */
[----:B------:R-:W-:Y:S05]  /*12a0*/  @!P4 BRA `(.L_x_26) ;  /* 0x000000000010c947 */ /* 0x000fea0003800000 */
[----:B------:R-:W1:Y:S02]  /*12b0*/  LDS R0, [R2+0x300] ;  /* 0x0003000002007984 */ /* 0x000e640000000800 */
[----:B-1----:R-:W1:Y:S02]  /*12c0*/  F2F.F64.F32 R4, R0 ;  /* 0x0000000000047310 */ /* 0x002e640000201800 */
[----:B-1----:R-:W-:-:S14]  /*12d0*/  DSETP.GT.AND P2, PT, R4, UR8, PT ;  /* 0x0000000804007e2a */ /* 0x002fdc000bf44000 */
[----:B------:R-:W-:-:S07]  /*12e0*/  @P2 FFMA R11, R20, R0, R11 ;  /* 0x00000000140b2223 */ /* 0x000fce000000000b */
.L_x_26:
[----:B------:R-:W-:Y:S05]  /*12f0*/  BSYNC.RECONVERGENT B0 ;  /* 0x0000000000007941 */ /* 0x000fea0003800200 */
.L_x_25:
[----:B------:R-:W-:Y:S04]  /*1300*/  BSSY.RECONVERGENT B0, `(.L_x_27) ;  /* 0x0000006000007945 */ /* 0x000fe80003800200 */
[----:B------:R-:W-:Y:S05]  /*1310*/  @!P6 BRA `(.L_x_28) ;  /* 0x000000000010e947 */ /* 0x000fea0003800000 */
[----:B------:R-:W1:Y:S02]  /*1320*/  LDS R0, [R2+0x340] ;  /* 0x0003400002007984 */ /* 0x000e640000000800 */
[----:B-1----:R-:W1:Y:S02]  /*1330*/  F2F.F64.F32 R4, R0 ;  /* 0x0000000000047310 */ /* 0x002e640000201800 */
[----:B-1----:R-:W-:-:S14]  /*1340*/  DSETP.GT.AND P2, PT, R4, UR8, PT ;  /* 0x0000000804007e2a */ /* 0x002fdc000bf44000 */
[----:B------:R-:W-:-:S07]  /*1350*/  @P2 FFMA R11, R0, R21, R11 ;  /* 0x00000015000b2223 */ /* 0x000fce000000000b */
.L_x_28:
[----:B------:R-:W-:Y:S05]  /*1360*/  BSYNC.RECONVERGENT B0 ;  /* 0x0000000000007941 */ /* 0x000fea0003800200 */
.L_x_27:
[----:B------:R-:W-:Y:S04]  /*1370*/  BSSY.RECONVERGENT B0, `(.L_x_29) ;  /* 0x0000006000007945 */ /* 0x000fe80003800200 */
[----:B------:R-:W-:Y:S05]  /*1380*/  @!P5 BRA `(.L_x_30) ;  /* 0x000000000010d947 */ /* 0x000fea0003800000 */
[----:B------:R-:W1:Y:S02]  /*1390*/  LDS R0, [R2+0x380] ;  /* 0x0003800002007984 */ /* 0x000e640000000800 */
[----:B-1----:R-:W1:Y:S02]  /*13a0*/  F2F.F64.F32 R4, R0 ;  /* 0x0000000000047310 */ /* 0x002e640000201800 */
[----:B-1----:R-:W-:-:S14]  /*13b0*/  DSETP.GT.AND P2, PT, R4, UR8, PT ;  /* 0x0000000804007e2a */ /* 0x002fdc000bf44000 */
[----:B------:R-:W-:-:S07]  /*13c0*/  @P2 FFMA R11, R0, R22, R11 ;  /* 0x00000016000b2223 */ /* 0x000fce000000000b */
.L_x_30:
[----:B------:R-:W-:Y:S05]  /*13d0*/  BSYNC.RECONVERGENT B0 ;  /* 0x0000000000007941 */ /* 0x000fea0003800200 */
.L_x_29:
[----:B------:R-:W-:Y:S04]  /*13e0*/  BSSY.RECONVERGENT B0, `(.L_x_31) ;  /* 0x0000006000007945 */ /* 0x000fe80003800200 */
[----:B------:R-:W-:Y:S05]  /*13f0*/  @!P0 BRA `(.L_x_32) ;  /* 0x0000000000108947 */ /* 0x000fea0003800000 */
[----:B------:R-:W1:Y:S02]  /*1400*/  LDS R2, [R2+0x3c0] ;  /* 0x0003c00002027984 */ /* 0x000e640000000800 */
[----:B-1----:R-:W1:Y:S02]  /*1410*/  F2F.F64.F32 R4, R2 ;  /* 0x0000000200047310 */ /* 0x002e640000201800 */
[----:B-1----:R-:W-:-:S14]  /*1420*/  DSETP.GT.AND P0, PT, R4, UR8, PT ;  /* 0x0000000804007e2a */ /* 0x002fdc000bf04000 */
[----:B------:R-:W-:-:S07]  /*1430*/  @P0 FFMA R11, R2, R23, R11 ;  /* 0x00000017020b0223 */ /* 0x000fce000000000b */
.L_x_32:
[----:B------:R-:W-:Y:S05]  /*1440*/  BSYNC.RECONVERGENT B0 ;  /* 0x0000000000007941 */ /* 0x000fea0003800200 */
.L_x_31:
[----:B------:R-:W-:Y:S05]  /*1450*/  @P1 EXIT ;  /* 0x000000000000194d */ /* 0x000fea0003800000 */
[----:B------:R-:W1:Y:S02]  /*1460*/  LDC.64 R4, c[0x0][0x380] ;  /* 0x0000e000ff047b82 */ /* 0x000e640000000a00 */
[----:B-1----:R-:W-:-:S05]  /*1470*/  IMAD.WIDE.U32 R2, R3, 0x4, R4 ;  /* 0x0000000403027825 */ /* 0x002fca00078e0004 */
[----:B------:R-:W4:Y:S02]  /*1480*/  LDG.E R0, desc[UR6][R2.64] ;  /* 0x0000000602007981 */ /* 0x000f24000c1e1900 */
[----:B----4-:R-:W-:-:S05]  /*1490*/  FADD R11, R0, -R11 ;  /* 0x8000000b000b7221 */ /* 0x010fca0000000000 */
[----:B------:R-:W-:Y:S01]  /*14a0*/  STG.E desc[UR6][R2.64], R11 ;  /* 0x0000000b02007986 */ /* 0x000fe2000c101906 */
[----:B------:R-:W-:Y:S05]  /*14b0*/  EXIT ;  /* 0x000000000000794d */ /* 0x000fea0003800000 */
.L_x_33:
[----:B------:R-:W-:-:S00]  /*14c0*/  BRA `(.L_x_33) ;  /* 0xfffffffc00fc7947 */ /* 0x000fc0000383ffff */
[----:B------:R-:W-:-:S00]  /*14d0*/  NOP ;  /* 0x0000000000007918 */ /* 0x000fc00000000000 */
        /* <DEDUP_REMOVED lines=10> */
.L_x_97:


//--------------------- .text._Z13lud_perimeterPfii --------------------------
	.section	.text._Z13lud_perimeterPfii,"ax",@progbits
	.align	128
        .global         _Z13lud_perimeterPfii
        .type           _Z13lud_perimeterPfii,@function
        .size           _Z13lud_perimeterPfii,(.L_x_95 - _Z13lud_perimeterPfii)
        .other          _Z13lud_perimeterPfii,@"STO_CUDA_ENTRY STV_DEFAULT"
_Z13lud_perimeterPfii:
.text._Z13lud_perimeterPfii:
[----:B------:R-:W-:Y:S01]  /*0000*/  LDC R1, c[0x0][0x37c] ;  /* 0x0000df00ff017b82 */ /* 0x000fe20000000800 */
[----:B------:R-:W0:Y:S07]  /*0010*/  S2R R4, SR_TID.X ;  /* 0x0000000000047919 */ /* 0x000e2e0000002100 */
[----:B------:R-:W1:Y:S01]  /*0020*/  S2UR UR7, SR_CgaCtaId ;  /* 0x00000000000779c3 */ /* 0x000e620000008800 */
[----:B------:R-:W-:Y:S01]  /*0030*/  UMOV UR6, 0x400 ;  /* 0x0000040000067882 */ /* 0x000fe20000000000 */
[----:B------:R-:W2:Y:S01]  /*0040*/  LDCU.64 UR8, c[0x0][0x358] ;  /* 0x00006b00ff0877ac */ /* 0x000ea20008000a00 */
[----:B------:R-:W-:Y:S01]  /*0050*/  BSSY.RECONVERGENT B0, `(.L_x_34) ;  /* 0x000019e000007945 */ /* 0x000fe20003800200 */
[----:B------:R-:W-:-:S02]  /*0060*/  UIADD3 UR4, UPT, UPT, UR6, 0x400, URZ ;  /* 0x0000040006047890 */ /* 0x000fc4000fffe0ff */
[----:B------:R-:W-:Y:S02]  /*0070*/  UIADD3 UR5, UPT, UPT, UR6, 0x800, URZ ;  /* 0x0000080006057890 */ /* 0x000fe4000fffe0ff */
[----:B-1----:R-:W-:Y:S02]  /*0080*/  ULEA UR4, UR7, UR4, 0x18 ;  /* 0x0000000407047291 */ /* 0x002fe4000f8ec0ff */
[----:B------:R-:W-:Y:S01]  /*0090*/  ULEA UR5, UR7, UR5, 0x18 ;  /* 0x0000000507057291 */ /* 0x000fe2000f8ec0ff */
[----:B0-----:R-:W-:-:S03]  /*00a0*/  ISETP.GT.U32.AND P0, PT, R4, 0xf, PT ;  /* 0x0000000f0400780c */ /* 0x001fc60003f04070 */
[C---:B------:R-:W-:Y:S02]  /*00b0*/  LEA R0, R4.reuse, UR4, 0x2 ;  /* 0x0000000404007c11 */ /* 0x040fe4000f8e10ff */
[----:B------:R-:W-:Y:S02]  /*00c0*/  LEA R5, R4, UR5, 0x2 ;  /* 0x0000000504057c11 */ /* 0x000fe4000f8e10ff */
[----:B------:R-:W-:-:S06]  /*00d0*/  P2R R2, PR, RZ, 0x1 ;  /* 0x00000001ff027803 */ /* 0x000fcc0000000000 */
[----:B--2---:R-:W-:Y:S05]  /*00e0*/  @P0 BRA `(.L_x_35) ;  /* 0x0000000800680947 */ /* 0x004fea0003800000 */
[----:B------:R-:W0:Y:S02]  /*00f0*/  LDCU.64 UR10, c[0x0][0x388] ;  /* 0x00007100ff0a77ac */ /* 0x000e240008000a00 */
[----:B0-----:R-:W-:-:S06]  /*0100*/  UIMAD UR4, UR11, UR10, UR11 ;  /* 0x0000000a0b0472a4 */ /* 0x001fcc000f8e020b */
[----:B------:R-:W-:Y:S01]  /*0110*/  VIADD R8, R4, UR4 ;  /* 0x0000000404087c36 */ /* 0x000fe20008000000 */
[----:B------:R-:W-:-:S03]  /*0120*/  UIMAD UR4, UR10, UR10, URZ ;  /* 0x0000000a0a0472a4 */ /* 0x000fc6000f8e02ff */
[----:B------:R-:W-:-:S03]  /*0130*/  VIADD R17, R8, UR10 ;  /* 0x0000000a08117c36 */ /* 0x000fc60008000000 */
[----:B------:R-:W-:Y:S01]  /*0140*/  ISETP.GE.AND P3, PT, R8, UR4, PT ;  /* 0x0000000408007c0c */ /* 0x000fe2000bf66270 */
[C---:B------:R-:W-:Y:S01]  /*0150*/  VIADD R19, R17.reuse, UR10 ;  /* 0x0000000a11137c36 */ /* 0x040fe20008000000 */
[----:B------:R-:W-:-:S03]  /*0160*/  ISETP.GE.AND P4, PT, R17, UR4, PT ;  /* 0x0000000411007c0c */ /* 0x000fc6000bf86270 */
[C---:B------:R-:W-:Y:S01]  /*0170*/  VIADD R21, R19.reuse, UR10 ;  /* 0x0000000a13157c36 */ /* 0x040fe20008000000 */
[----:B------:R-:W-:-:S03]  /*0180*/  ISETP.GE.AND P0, PT, R19, UR4, PT ;  /* 0x0000000413007c0c */ /* 0x000fc6000bf06270 */
[C---:B------:R-:W-:Y:S01]  /*0190*/  VIADD R9, R21.reuse, UR10 ;  /* 0x0000000a15097c36 */ /* 0x040fe20008000000 */
[----:B------:R-:W-:-:S03]  /*01a0*/  ISETP.GE.AND P1, PT, R21, UR4, PT ;  /* 0x0000000415007c0c */ /* 0x000fc6000bf26270 */
[----:B------:R-:W0:Y:S01]  /*01b0*/  @!P3 LDC.64 R12, c[0x0][0x380] ;  /* 0x0000e000ff0cbb82 */ /* 0x000e220000000a00 */
[----:B------:R-:W-:-:S07]  /*01c0*/  ISETP.GE.AND P2, PT, R9, UR4, PT ;  /* 0x0000000409007c0c */ /* 0x000fce000bf46270 */
[----:B------:R-:W1:Y:S08]  /*01d0*/  @!P4 LDC.64 R14, c[0x0][0x380] ;  /* 0x0000e000ff0ecb82 */ /* 0x000e700000000a00 */
[----:B------:R-:W2:Y:S08]  /*01e0*/  @!P1 LDC.64 R6, c[0x0][0x380] ;  /* 0x0000e000ff069b82 */ /* 0x000eb00000000a00 */
[----:B------:R-:W3:Y:S01]  /*01f0*/  @!P2 LDC.64 R2, c[0x0][0x380] ;  /* 0x0000e000ff02ab82 */ /* 0x000ee20000000a00 */
[----:B0-----:R-:W-:-:S06]  /*0200*/  @!P3 IMAD.WIDE R12, R8, 0x4, R12 ;  /* 0x00000004080cb825 */ /* 0x001fcc00078e020c */
[----:B------:R-:W4:Y:S01]  /*0210*/  @!P3 LDG.E R13, desc[UR8][R12.64] ;  /* 0x000000080c0db981 */ /* 0x000f22000c1e1900 */
[----:B------:R-:W0:Y:S01]  /*0220*/  @!P0 LDC.64 R10, c[0x0][0x380] ;  /* 0x0000e000ff0a8b82 */ /* 0x000e220000000a00 */
[----:B-1----:R-:W-:-:S06]  /*0230*/  @!P4 IMAD.WIDE R14, R17, 0x4, R14 ;  /* 0x00000004110ec825 */ /* 0x002fcc00078e020e */
[----:B------:R-:W5:Y:S01]  /*0240*/  @!P4 LDG.E R15, desc[UR8][R14.64] ;  /* 0x000000080e0fc981 */ /* 0x000f62000c1e1900 */
[----:B--2---:R-:W-:-:S05]  /*0250*/  @!P1 IMAD.WIDE R16, R21, 0x4, R6 ;  /* 0x0000000415109825 */ /* 0x004fca00078e0206 */
[----:B------:R-:W2:Y:S01]  /*0260*/  @!P1 LDG.E R18, desc[UR8][R16.64] ;  /* 0x0000000810129981 */ /* 0x000ea2000c1e1900 */
[----:B---3--:R-:W-:-:S05]  /*0270*/  @!P2 IMAD.WIDE R2, R9, 0x4, R2 ;  /* 0x000000040902a825 */ /* 0x008fca00078e0202 */
[----:B------:R1:W3:Y:S01]  /*0280*/  @!P2 LDG.E R20, desc[UR8][R2.64] ;  /* 0x000000080214a981 */ /* 0x0002e2000c1e1900 */
[----:B0-----:R-:W-:-:S06]  /*0290*/  @!P0 IMAD.WIDE R10, R19, 0x4, R10 ;  /* 0x00000004130a8825 */ /* 0x001fcc00078e020a */
[----:B------:R-:W3:Y:S01]  /*02a0*/  @!P0 LDG.E R11, desc[UR8][R10.64] ;  /* 0x000000080a0b8981 */ /* 0x000ee2000c1e1900 */
[----:B------:R-:W0:Y:S01]  /*02b0*/  S2R R23, SR_CTAID.X ;  /* 0x0000000000177919 */ /* 0x000e220000002500 */
[----:B------:R-:W-:Y:S01]  /*02c0*/  ULEA UR5, UR7, UR6, 0x18 ;  /* 0x0000000607057291 */ /* 0x000fe2000f8ec0ff */
[----:B------:R-:W-:-:S04]  /*02d0*/  VIADD R29, R9, UR10 ;  /* 0x0000000a091d7c36 */ /* 0x000fc80008000000 */
[----:B------:R-:W-:Y:S02]  /*02e0*/  VIADD R25, R29, UR10 ;  /* 0x0000000a1d197c36 */ /* 0x000fe40008000000 */
[----:B------:R-:W-:Y:S02]  /*02f0*/  IMAD.U32 R7, RZ, RZ, UR5 ;  /* 0x00000005ff077e24 */ /* 0x000fe4000f8e00ff */
[----:B------:R-:W-:Y:S02]  /*0300*/  VIADD R27, R25, UR10 ;  /* 0x0000000a191b7c36 */ /* 0x000fe40008000000 */
[----:B------:R-:W-:-:S03]  /*0310*/  IMAD R6, R4, 0x4, R7 ;  /* 0x0000000404067824 */ /* 0x000fc600078e0207 */
[----:B------:R-:W-:-:S13]  /*0320*/  ISETP.GE.AND P5, PT, R27, UR4, PT ;  /* 0x000000041b007c0c */ /* 0x000fda000bfa6270 */
[----:B-1----:R-:W1:Y:S01]  /*0330*/  @!P5 LDC.64 R2, c[0x0][0x380] ;  /* 0x0000e000ff02db82 */ /* 0x002e620000000a00 */
[----:B0-----:R-:W-:-:S04]  /*0340*/  IMAD R23, R23, 0x10, R8 ;  /* 0x0000001017177824 */ /* 0x001fc800078e0208 */
[----:B------:R-:W-:-:S04]  /*0350*/  VIADD R23, R23, 0x10 ;  /* 0x0000001017177836 */ /* 0x000fc80000000000 */
[----:B------:R-:W-:-:S04]  /*0360*/  VIADD R19, R23, UR10 ;  /* 0x0000000a17137c36 */ /* 0x000fc80008000000 */
[----:B------:R-:W-:Y:S02]  /*0370*/  VIADD R21, R19, UR10 ;  /* 0x0000000a13157c36 */ /* 0x000fe40008000000 */
[----:B-1----:R-:W-:-:S06]  /*0380*/  @!P5 IMAD.WIDE R2, R27, 0x4, R2 ;  /* 0x000000041b02d825 */ /* 0x002fcc00078e0202 */
[----:B------:R-:W3:Y:S04]  /*0390*/  @!P5 LDG.E R3, desc[UR8][R2.64] ;  /* 0x000000080203d981 */ /* 0x000ee8000c1e1900 */
[----:B----4-:R-:W-:Y:S01]  /*03a0*/  @!P3 STS [R6], R13 ;  /* 0x0000000d0600b388 */ /* 0x010fe20000000800 */
[----:B------:R-:W-:-:S03]  /*03b0*/  ISETP.GE.AND P3, PT, R29, UR4, PT ;  /* 0x000000041d007c0c */ /* 0x000fc6000bf66270 */
[----:B-----5:R0:W-:Y:S01]  /*03c0*/  @!P4 STS [R6+0x40], R15 ;  /* 0x0000400f0600c388 */ /* 0x0201e20000000800 */
[----:B------:R-:W-:-:S03]  /*03d0*/  ISETP.GE.AND P4, PT, R25, UR4, PT ;  /* 0x0000000419007c0c */ /* 0x000fc6000bf86270 */
[----:B--2---:R-:W-:Y:S01]  /*03e0*/  @!P1 STS [R6+0xc0], R18 ;  /* 0x0000c01206009388 */ /* 0x004fe20000000800 */
[----:B------:R-:W-:-:S05]  /*03f0*/  ISETP.GE.U32.AND P1, PT, R19, UR4, PT ;  /* 0x0000000413007c0c */ /* 0x000fca000bf26070 */
[----:B0-----:R-:W0:Y:S01]  /*0400*/  @!P3 LDC.64 R14, c[0x0][0x380] ;  /* 0x0000e000ff0ebb82 */ /* 0x001e220000000a00 */
[----:B---3--:R-:W-:Y:S01]  /*0410*/  @!P2 STS [R6+0x100], R20 ;  /* 0x000100140600a388 */ /* 0x008fe20000000800 */
[----:B------:R-:W-:-:S06]  /*0420*/  ISETP.GE.U32.AND P2, PT, R21, UR4, PT ;  /* 0x0000000415007c0c */ /* 0x000fcc000bf46070 */
[----:B------:R-:W1:Y:S01]  /*0430*/  @!P4 LDC.64 R16, c[0x0][0x380] ;  /* 0x0000e000ff10cb82 */ /* 0x000e620000000a00 */
[----:B------:R2:W-:Y:S01]  /*0440*/  @!P0 STS [R6+0x80], R11 ;  /* 0x0000800b06008388 */ /* 0x0005e20000000800 */
[----:B------:R-:W-:-:S06]  /*0450*/  ISETP.GE.U32.AND P0, PT, R23, UR4, PT ;  /* 0x0000000417007c0c */ /* 0x000fcc000bf06070 */
[----:B------:R-:W3:Y:S08]  /*0460*/  @!P2 LDC.64 R12, c[0x0][0x380] ;  /* 0x0000e000ff0cab82 */ /* 0x000ef00000000a00 */
[----:B--2---:R-:W2:Y:S08]  /*0470*/  @!P1 LDC.64 R10, c[0x0][0x380] ;  /* 0x0000e000ff0a9b82 */ /* 0x004eb00000000a00 */
[----:B------:R-:W4:Y:S01]  /*0480*/  @!P0 LDC.64 R8, c[0x0][0x380] ;  /* 0x0000e000ff088b82 */ /* 0x000f220000000a00 */
[----:B0-----:R-:W-:-:S04]  /*0490*/  @!P3 IMAD.WIDE R14, R29, 0x4, R14 ;  /* 0x000000041d0eb825 */ /* 0x001fc800078e020e */
[----:B-1----:R-:W-:Y:S02]  /*04a0*/  @!P4 IMAD.WIDE R16, R25, 0x4, R16 ;  /* 0x000000041910c825 */ /* 0x002fe400078e0210 */
[----:B------:R-:W5:Y:S02]  /*04b0*/  @!P3 LDG.E R15, desc[UR8][R14.64] ;  /* 0x000000080e0fb981 */ /* 0x000f64000c1e1900 */
[----:B---3--:R-:W-:Y:S02]  /*04c0*/  @!P2 IMAD.WIDE.U32 R12, R21, 0x4, R12 ;  /* 0x00000004150ca825 */ /* 0x008fe400078e000c */
[----:B------:R-:W3:Y:S04]  /*04d0*/  @!P4 LDG.E R17, desc[UR8][R16.64] ;  /* 0x000000081011c981 */ /* 0x000ee8000c1e1900 */
[----:B------:R0:W3:Y:S01]  /*04e0*/  @!P2 LDG.E R29, desc[UR8][R12.64] ;  /* 0x000000080c1da981 */ /* 0x0000e2000c1e1900 */
[----:B--2---:R-:W-:-:S06]  /*04f0*/  @!P1 IMAD.WIDE.U32 R10, R19, 0x4, R10 ;  /* 0x00000004130a9825 */ /* 0x004fcc00078e000a */
[----:B------:R-:W2:Y:S01]  /*0500*/  @!P1 LDG.E R11, desc[UR8][R10.64] ;  /* 0x000000080a0b9981 */ /* 0x000ea2000c1e1900 */
[----:B----4-:R-:W-:-:S06]  /*0510*/  @!P0 IMAD.WIDE.U32 R8, R23, 0x4, R8 ;  /* 0x0000000417088825 */ /* 0x010fcc00078e0008 */
[----:B------:R-:W4:Y:S01]  /*0520*/  @!P0 LDG.E R9, desc[UR8][R8.64] ;  /* 0x0000000808098981 */ /* 0x000f22000c1e1900 */
[----:B------:R-:W-:-:S04]  /*0530*/  VIADD R18, R21, UR10 ;  /* 0x0000000a15127c36 */ /* 0x000fc80008000000 */
[----:B------:R-:W-:-:S04]  /*0540*/  VIADD R27, R18, UR10 ;  /* 0x0000000a121b7c36 */ /* 0x000fc80008000000 */
[----:B------:R-:W-:-:S04]  /*0550*/  VIADD R25, R27, UR10 ;  /* 0x0000000a1b197c36 */ /* 0x000fc80008000000 */
[----:B------:R-:W-:-:S04]  /*0560*/  VIADD R23, R25, UR10 ;  /* 0x0000000a19177c36 */ /* 0x000fc80008000000 */
[----:B------:R-:W-:Y:S01]  /*0570*/  VIADD R21, R23, UR10 ;  /* 0x0000000a17157c36 */ /* 0x000fe20008000000 */
[----:B------:R-:W-:Y:S03]  /*0580*/  @!P5 STS [R6+0x1c0], R3 ;  /* 0x0001c0030600d388 */ /* 0x000fe60000000800 */
[----:B------:R-:W-:Y:S01]  /*0590*/  VIADD R19, R21, UR10 ;  /* 0x0000000a15137c36 */ /* 0x000fe20008000000 */
[----:B------:R-:W-:-:S13]  /*05a0*/  ISETP.GE.U32.AND P5, PT, R25, UR4, PT ;  /* 0x0000000419007c0c */ /* 0x000fda000bfa6070 */
[----:B0-----:R-:W0:Y:S02]  /*05b0*/  @!P5 LDC.64 R12, c[0x0][0x380] ;  /* 0x0000e000ff0cdb82 */ /* 0x001e240000000a00 */
[----:B0-----:R-:W-:-:S06]  /*05c0*/  @!P5 IMAD.WIDE.U32 R12, R25, 0x4, R12 ;  /* 0x00000004190cd825 */ /* 0x001fcc00078e000c */
[----:B------:R-:W4:Y:S04]  /*05d0*/  @!P5 LDG.E R13, desc[UR8][R12.64] ;  /* 0x000000080c0dd981 */ /* 0x000f28000c1e1900 */
[----:B-----5:R0:W-:Y:S01]  /*05e0*/  @!P3 STS [R6+0x140], R15 ;  /* 0x0001400f0600b388 */ /* 0x0201e20000000800 */
[----:B------:R-:W-:-:S03]  /*05f0*/  ISETP.GE.U32.AND P3, PT, R18, UR4, PT ;  /* 0x0000000412007c0c */ /* 0x000fc6000bf66070 */
[----:B---3--:R1:W-:Y:S01]  /*0600*/  @!P4 STS [R6+0x180], R17 ;  /* 0x000180110600c388 */ /* 0x0083e20000000800 */
[----:B------:R-:W-:-:S03]  /*0610*/  ISETP.GE.U32.AND P4, PT, R27, UR4, PT ;  /* 0x000000041b007c0c */ /* 0x000fc6000bf86070 */
[----:B------:R-:W-:Y:S01]  /*0620*/  @!P2 STS [R0+0x80], R29 ;  /* 0x0000801d0000a388 */ /* 0x000fe20000000800 */
[----:B------:R-:W-:-:S05]  /*0630*/  ISETP.GE.U32.AND P2, PT, R21, UR4, PT ;  /* 0x0000000415007c0c */ /* 0x000fca000bf46070 */
[----:B0-----:R-:W0:Y:S01]  /*0640*/  @!P3 LDC.64 R14, c[0x0][0x380] ;  /* 0x0000e000ff0ebb82 */ /* 0x001e220000000a00 */
[----:B--2---:R2:W-:Y:S01]  /*0650*/  @!P1 STS [R0+0x40], R11 ;  /* 0x0000400b00009388 */ /* 0x0045e20000000800 */
[----:B------:R-:W-:-:S06]  /*0660*/  ISETP.GE.U32.AND P1, PT, R19, UR4, PT ;  /* 0x0000000413007c0c */ /* 0x000fcc000bf26070 */
[----:B-1----:R-:W1:Y:S01]  /*0670*/  @!P4 LDC.64 R16, c[0x0][0x380] ;  /* 0x0000e000ff10cb82 */ /* 0x002e620000000a00 */
[----:B----4-:R3:W-:Y:S01]  /*0680*/  @!P0 STS [R0], R9 ;  /* 0x0000000900008388 */ /* 0x0107e20000000800 */
[----:B------:R-:W-:-:S06]  /*0690*/  ISETP.GE.U32.AND P0, PT, R23, UR4, PT ;  /* 0x0000000417007c0c */ /* 0x000fcc000bf06070 */
[----:B--2---:R-:W2:Y:S08]  /*06a0*/  @!P1 LDC.64 R10, c[0x0][0x380] ;  /* 0x0000e000ff0a9b82 */ /* 0x004eb00000000a00 */
[----:B---3--:R-:W3:Y:S08]  /*06b0*/  @!P2 LDC.64 R8, c[0x0][0x380] ;  /* 0x0000e000ff08ab82 */ /* 0x008ef00000000a00 */
[----:B------:R-:W4:Y:S01]  /*06c0*/  @!P0 LDC.64 R2, c[0x0][0x380] ;  /* 0x0000e000ff028b82 */ /* 0x000f220000000a00 */
[----:B0-----:R-:W-:-:S04]  /*06d0*/  @!P3 IMAD.WIDE.U32 R14, R18, 0x4, R14 ;  /* 0x00000004120eb825 */ /* 0x001fc800078e000e */
[----:B-1----:R-:W-:Y:S02]  /*06e0*/  @!P4 IMAD.WIDE.U32 R16, R27, 0x4, R16 ;  /* 0x000000041b10c825 */ /* 0x002fe400078e0010 */
[----:B------:R-:W5:Y:S02]  /*06f0*/  @!P3 LDG.E R15, desc[UR8][R14.64] ;  /* 0x000000080e0fb981 */ /* 0x000f64000c1e1900 */
[----:B--2---:R-:W-:Y:S02]  /*0700*/  @!P1 IMAD.WIDE.U32 R10, R19, 0x4, R10 ;  /* 0x00000004130a9825 */ /* 0x004fe400078e000a */
[----:B------:R-:W2:Y:S04]  /*0710*/  @!P4 LDG.E R17, desc[UR8][R16.64] ;  /* 0x000000081011c981 */ /* 0x000ea8000c1e1900 */
[----:B------:R-:W2:Y:S01]  /*0720*/  @!P1 LDG.E R29, desc[UR8][R10.64] ;  /* 0x000000080a1d9981 */ /* 0x000ea2000c1e1900 */
[----:B---3--:R-:W-:-:S06]  /*0730*/  @!P2 IMAD.WIDE.U32 R8, R21, 0x4, R8 ;  /* 0x000000041508a825 */ /* 0x008fcc00078e0008 */
[----:B------:R-:W3:Y:S01]  /*0740*/  @!P2 LDG.E R9, desc[UR8][R8.64] ;  /* 0x000000080809a981 */ /* 0x000ee2000c1e1900 */
[----:B----4-:R-:W-:-:S06]  /*0750*/  @!P0 IMAD.WIDE.U32 R2, R23, 0x4, R2 ;  /* 0x0000000417028825 */ /* 0x010fcc00078e0002 */
[----:B------:R-:W4:Y:S01]  /*0760*/  @!P0 LDG.E R3, desc[UR8][R2.64] ;  /* 0x0000000802038981 */ /* 0x000f22000c1e1900 */
[----:B------:R-:W-:-:S04]  /*0770*/  VIADD R6, R19, UR10 ;  /* 0x0000000a13067c36 */ /* 0x000fc80008000000 */
[----:B------:R-:W-:-:S04]  /*0780*/  VIADD R27, R6, UR10 ;  /* 0x0000000a061b7c36 */ /* 0x000fc80008000000 */
[----:B------:R-:W-:-:S04]  /*0790*/  VIADD R23, R27, UR10 ;  /* 0x0000000a1b177c36 */ /* 0x000fc80008000000 */
[----:B------:R-:W-:-:S04]  /*07a0*/  VIADD R25, R23, UR10 ;  /* 0x0000000a17197c36 */ /* 0x000fc80008000000 */
[----:B------:R-:W-:-:S04]  /*07b0*/  VIADD R21, R25, UR10 ;  /* 0x0000000a19157c36 */ /* 0x000fc80008000000 */
[----:B------:R-:W-:Y:S01]  /*07c0*/  VIADD R19, R21, UR10 ;  /* 0x0000000a15137c36 */ /* 0x000fe20008000000 */
[----:B------:R-:W-:Y:S04]  /*07d0*/  @!P5 STS [R0+0x140], R13 ;  /* 0x0001400d0000d388 */ /* 0x000fe80000000800 */
[----:B------:R-:W-:Y:S01]  /*07e0*/  ISETP.GE.U32.AND P5, PT, R19, UR4, PT ;  /* 0x0000000413007c0c */ /* 0x000fe2000bfa6070 */
[----:B-----5:R-:W-:Y:S01]  /*07f0*/  @!P3 STS [R0+0xc0], R15 ;  /* 0x0000c00f0000b388 */ /* 0x020fe20000000800 */
[----:B------:R-:W-:-:S03]  /*0800*/  ISETP.GE.U32.AND P3, PT, R6, UR4, PT ;  /* 0x0000000406007c0c */ /* 0x000fc6000bf66070 */
[----:B--2---:R0:W-:Y:S01]  /*0810*/  @!P4 STS [R0+0x100], R17 ;  /* 0x000100110000c388 */ /* 0x0041e20000000800 */
[----:B------:R-:W-:-:S03]  /*0820*/  ISETP.GE.U32.AND P4, PT, R21, UR4, PT ;  /* 0x0000000415007c0c */ /* 0x000fc6000bf86070 */
[----:B------:R-:W-:Y:S01]  /*0830*/  @!P1 STS [R0+0x200], R29 ;  /* 0x0002001d00009388 */ /* 0x000fe20000000800 */
[----:B------:R-:W-:-:S05]  /*0840*/  ISETP.GE.U32.AND P1, PT, R23, UR4, PT ;  /* 0x0000000417007c0c */ /* 0x000fca000bf26070 */
[----:B0-----:R-:W0:Y:S01]  /*0850*/  @!P3 LDC.64 R16, c[0x0][0x380] ;  /* 0x0000e000ff10bb82 */ /* 0x001e220000000a00 */
[----:B---3--:R1:W-:Y:S01]  /*0860*/  @!P2 STS [R0+0x1c0], R9 ;  /* 0x0001c0090000a388 */ /* 0x0083e20000000800 */
[----:B------:R-:W-:-:S06]  /*0870*/  ISETP.GE.U32.AND P2, PT, R25, UR4, PT ;  /* 0x0000000419007c0c */ /* 0x000fcc000bf46070 */
[----:B------:R-:W2:Y:S01]  /*0880*/  @!P1 LDC.64 R12, c[0x0][0x380] ;  /* 0x0000e000ff0c9b82 */ /* 0x000ea20000000a00 */
[----:B----4-:R3:W-:Y:S01]  /*0890*/  @!P0 STS [R0+0x180], R3 ;  /* 0x0001800300008388 */ /* 0x0107e20000000800 */
[----:B------:R-:W-:-:S06]  /*08a0*/  ISETP.GE.U32.AND P0, PT, R27, UR4, PT ;  /* 0x000000041b007c0c */ /* 0x000fcc000bf06070 */
[----:B------:R-:W4:Y:S08]  /*08b0*/  @!P2 LDC.64 R10, c[0x0][0x380] ;  /* 0x0000e000ff0aab82 */ /* 0x000f300000000a00 */
[----:B-1----:R-:W1:Y:S08]  /*08c0*/  @!P4 LDC.64 R8, c[0x0][0x380] ;  /* 0x0000e000ff08cb82 */ /* 0x002e700000000a00 */
[----:B---3--:R-:W3:Y:S08]  /*08d0*/  @!P5 LDC.64 R2, c[0x0][0x380] ;  /* 0x0000e000ff02db82 */ /* 0x008ef00000000a00 */
[----:B------:R-:W5:Y:S01]  /*08e0*/  @!P0 LDC.64 R14, c[0x0][0x380] ;  /* 0x0000e000ff0e8b82 */ /* 0x000f620000000a00 */
[----:B0-----:R-:W-:-:S04]  /*08f0*/  @!P3 IMAD.WIDE.U32 R16, R6, 0x4, R16 ;  /* 0x000000040610b825 */ /* 0x001fc800078e0010 */
[----:B--2---:R-:W-:Y:S02]  /*0900*/  @!P1 IMAD.WIDE.U32 R12, R23, 0x4, R12 ;  /* 0x00000004170c9825 */ /* 0x004fe400078e000c */
[----:B------:R-:W2:Y:S02]  /*0910*/  @!P3 LDG.E R17, desc[UR8][R16.64] ;  /* 0x000000081011b981 */ /* 0x000ea4000c1e1900 */
[----:B----4-:R-:W-:Y:S02]  /*0920*/  @!P2 IMAD.WIDE.U32 R10, R25, 0x4, R10 ;  /* 0x00000004190aa825 */ /* 0x010fe400078e000a */
[----:B------:R-:W4:Y:S02]  /*0930*/  @!P1 LDG.E R13, desc[UR8][R12.64] ;  /* 0x000000080c0d9981 */ /* 0x000f24000c1e1900 */
[----:B-1----:R-:W-:Y:S02]  /*0940*/  @!P4 IMAD.WIDE.U32 R8, R21, 0x4, R8 ;  /* 0x000000041508c825 */ /* 0x002fe400078e0008 */
[----:B------:R-:W4:Y:S02]  /*0950*/  @!P2 LDG.E R11, desc[UR8][R10.64] ;  /* 0x000000080a0ba981 */ /* 0x000f24000c1e1900 */
[----:B---3--:R-:W-:-:S02]  /*0960*/  @!P5 IMAD.WIDE.U32 R2, R19, 0x4, R2 ;  /* 0x000000041302d825 */ /* 0x008fc400078e0002 */
[----:B------:R-:W3:Y:S04]  /*0970*/  @!P4 LDG.E R9, desc[UR8][R8.64] ;  /* 0x000000080809c981 */ /* 0x000ee8000c1e1900 */
[----:B------:R-:W3:Y:S01]  /*0980*/  @!P5 LDG.E R3, desc[UR8][R2.64] ;  /* 0x000000080203d981 */ /* 0x000ee2000c1e1900 */
[----:B-----5:R-:W-:-:S06]  /*0990*/  @!P0 IMAD.WIDE.U32 R14, R27, 0x4, R14 ;  /* 0x000000041b0e8825 */ /* 0x020fcc00078e000e */
[----:B------:R-:W5:Y:S01]  /*09a0*/  @!P0 LDG.E R15, desc[UR8][R14.64] ;  /* 0x000000080e0f8981 */ /* 0x000f62000c1e1900 */
[----:B------:R-:W-:-:S03]  /*09b0*/  VIADD R19, R19, UR10 ;  /* 0x0000000a13137c36 */ /* 0x000fc60008000000 */
[----:B--2---:R1:W-:Y:S04]  /*09c0*/  @!P3 STS [R0+0x240], R17 ;  /* 0x000240110000b388 */ /* 0x0043e80000000800 */
[----:B----4-:R1:W-:Y:S04]  /*09d0*/  @!P1 STS [R0+0x2c0], R13 ;  /* 0x0002c00d00009388 */ /* 0x0103e80000000800 */
[----:B------:R1:W-:Y:S04]  /*09e0*/  @!P2 STS [R0+0x300], R11 ;  /* 0x0003000b0000a388 */ /* 0x0003e80000000800 */
[----:B---3--:R1:W-:Y:S04]  /*09f0*/  @!P4 STS [R0+0x340], R9 ;  /* 0x000340090000c388 */ /* 0x0083e80000000800 */
[----:B------:R1:W-:Y:S04]  /*0a00*/  @!P5 STS [R0+0x380], R3 ;  /* 0x000380030000d388 */ /* 0x0003e80000000800 */
[----:B-----5:R1:W-:Y:S01]  /*0a10*/  @!P0 STS [R0+0x280], R15 ;  /* 0x0002800f00008388 */ /* 0x0203e20000000800 */
[----:B------:R-:W-:-:S13]  /*0a20*/  ISETP.GE.U32.AND P0, PT, R19, UR4, PT ;  /* 0x0000000413007c0c */ /* 0x000fda000bf06070 */
[----:B-1----:R-:W-:Y:S05]  /*0a30*/  @P0 BRA `(.L_x_36) ;  /* 0x0000000c00fc0947 */ /* 0x002fea0003800000 */
[----:B------:R-:W0:Y:S02]  /*0a40*/  LDC.64 R2, c[0x0][0x380] ;  /* 0x0000e000ff027b82 */ /* 0x000e240000000a00 */
[----:B0-----:R-:W-:-:S06]  /*0a50*/  IMAD.WIDE.U32 R2, R19, 0x4, R2 ;  /* 0x0000000413027825 */ /* 0x001fcc00078e0002 */
[----:B------:R-:W2:Y:S04]  /*0a60*/  LDG.E R3, desc[UR8][R2.64] ;  /* 0x0000000802037981 */ /* 0x000ea8000c1e1900 */
[----:B--2---:R1:W-:Y:S01]  /*0a70*/  STS [R0+0x3c0], R3 ;  /* 0x0003c00300007388 */ /* 0x0043e20000000800 */
[----:B------:R-:W-:Y:S05]  /*0a80*/  BRA `(.L_x_36) ;  /* 0x0000000c00e87947 */ /* 0x000fea0003800000 */
.L_x_35:
[----:B------:R-:W0:Y:S01]  /*0a90*/  LDC.64 R2, c[0x0][0x388] ;  /* 0x0000e200ff027b82 */ /* 0x000e220000000a00 */
[----:B------:R-:W-:Y:S02]  /*0aa0*/  VIADD R18, R4, 0xfffffff0 ;  /* 0xfffffff004127836 */ /* 0x000fe40000000000 */
[----:B0-----:R-:W-:-:S04]  /*0ab0*/  VIADD R6, R3, 0x8 ;  /* 0x0000000803067836 */ /* 0x001fc80000000000 */
[-C--:B------:R-:W-:Y:S02]  /*0ac0*/  IMAD R7, R6, R2.reuse, R3 ;  /* 0x0000000206077224 */ /* 0x080fe400078e0203 */
[----:B------:R-:W-:Y:S02]  /*0ad0*/  IMAD R6, R2, R2, RZ ;  /* 0x0000000202067224 */ /* 0x000fe400078e02ff */
[----:B------:R-:W-:-:S05]  /*0ae0*/  IMAD.IADD R9, R18, 0x1, R7 ;  /* 0x0000000112097824 */ /* 0x000fca00078e0207 */
[C---:B------:R-:W-:Y:S01]  /*0af0*/  ISETP.GE.AND P5, PT, R9.reuse, R6, PT ;  /* 0x000000060900720c */ /* 0x040fe20003fa6270 */
[----:B------:R-:W-:-:S05]  /*0b00*/  IMAD.IADD R9, R9, 0x1, R2 ;  /* 0x0000000109097824 */ /* 0x000fca00078e0202 */
[C---:B------:R-:W-:Y:S01]  /*0b10*/  ISETP.GE.AND P3, PT, R9.reuse, R6, PT ;  /* 0x000000060900720c */ /* 0x040fe20003f66270 */
[----:B------:R-:W-:-:S04]  /*0b20*/  IMAD.IADD R9, R9, 0x1, R2 ;  /* 0x0000000109097824 */ /* 0x000fc800078e0202 */
[C-C-:B------:R-:W-:Y:S01]  /*0b30*/  IMAD.IADD R25, R9.reuse, 0x1, R2.reuse ;  /* 0x0000000109197824 */ /* 0x140fe200078e0202 */
[----:B------:R-:W-:Y:S01]  /*0b40*/  ISETP.GE.AND P2, PT, R9, R6, PT ;  /* 0x000000060900720c */ /* 0x000fe20003f46270 */
[----:B------:R-:W0:Y:S01]  /*0b50*/  @!P5 LDC.64 R16, c[0x0][0x380] ;  /* 0x0000e000ff10db82 */ /* 0x000e220000000a00 */
[----:B------:R-:W-:Y:S02]  /*0b60*/  @!P5 IADD3 R10, P1, PT, R7, R4, RZ ;  /* 0x00000004070ad210 */ /* 0x000fe40007f3e0ff */
[CC--:B------:R-:W-:Y:S01]  /*0b70*/  ISETP.GE.AND P0, PT, R25.reuse, R6.reuse, PT ;  /* 0x000000061900720c */ /* 0x0c0fe20003f06270 */
[--C-:B------:R-:W-:Y:S01]  /*0b80*/  IMAD.IADD R25, R25, 0x1, R2.reuse ;  /* 0x0000000119197824 */ /* 0x100fe200078e0202 */
[C---:B------:R-:W-:Y:S01]  /*0b90*/  @!P5 LEA.HI.X.SX32 R11, R7.reuse, RZ, 0x1, P1 ;  /* 0x000000ff070bd211 */ /* 0x040fe200008f0eff */
[--C-:B------:R-:W-:Y:S02]  /*0ba0*/  IMAD.IADD R7, R7, 0x1, R2.reuse ;  /* 0x0000000107077824 */ /* 0x100fe400078e0202 */
[----:B------:R-:W1:Y:S01]  /*0bb0*/  @!P3 LDC.64 R14, c[0x0][0x380] ;  /* 0x0000e000ff0ebb82 */ /* 0x000e620000000a00 */
[C---:B------:R-:W-:Y:S01]  /*0bc0*/  ISETP.GE.AND P1, PT, R25.reuse, R6, PT ;  /* 0x000000061900720c */ /* 0x040fe20003f26270 */
[----:B------:R-:W-:-:S06]  /*0bd0*/  IMAD.IADD R25, R25, 0x1, R2 ;  /* 0x0000000119197824 */ /* 0x000fcc00078e0202 */
[----:B------:R-:W2:Y:S01]  /*0be0*/  @!P2 LDC.64 R8, c[0x0][0x380] ;  /* 0x0000e000ff08ab82 */ /* 0x000ea20000000a00 */
[----:B0-----:R-:W-:-:S04]  /*0bf0*/  @!P5 LEA R16, P4, R10, R16, 0x2 ;  /* 0x000000100a10d211 */ /* 0x001fc800078810ff */
[----:B------:R-:W-:Y:S02]  /*0c00*/  @!P5 LEA.HI.X R17, R10, R17, R11, 0x2, P4 ;  /* 0x000000110a11d211 */ /* 0x000fe400020f140b */
[C---:B------:R-:W-:Y:S01]  /*0c10*/  @!P3 IADD3 R12, P4, PT, R7.reuse, R4, RZ ;  /* 0x00000004070cb210 */ /* 0x040fe20007f9e0ff */
[----:B------:R-:W0:Y:S02]  /*0c20*/  @!P0 LDC.64 R10, c[0x0][0x380] ;  /* 0x0000e000ff0a8b82 */ /* 0x000e240000000a00 */
[----:B------:R-:W3:Y:S01]  /*0c30*/  @!P5 LDG.E R16, desc[UR8][R16.64+-0x40] ;  /* 0xffffc0081010d981 */ /* 0x000ee2000c1e1900 */
[C---:B------:R-:W-:Y:S01]  /*0c40*/  @!P3 LEA.HI.X.SX32 R13, R7.reuse, RZ, 0x1, P4 ;  /* 0x000000ff070db211 */ /* 0x040fe200020f0eff */
[----:B------:R-:W-:Y:S01]  /*0c50*/  IMAD.IADD R7, R7, 0x1, R2 ;  /* 0x0000000107077824 */ /* 0x000fe200078e0202 */
[----:B-1----:R-:W-:-:S04]  /*0c60*/  @!P3 LEA R14, P4, R12, R14, 0x2 ;  /* 0x0000000e0c0eb211 */ /* 0x002fc800078810ff */
[----:B------:R-:W-:Y:S02]  /*0c70*/  @!P3 LEA.HI.X R15, R12, R15, R13, 0x2, P4 ;  /* 0x0000000f0c0fb211 */ /* 0x000fe400020f140d */
[C---:B------:R-:W-:Y:S01]  /*0c80*/  @!P2 IADD3 R19, P4, PT, R7.reuse, R4, RZ ;  /* 0x000000040713a210 */ /* 0x040fe20007f9e0ff */
[----:B------:R-:W1:Y:S02]  /*0c90*/  @!P1 LDC.64 R12, c[0x0][0x380] ;  /* 0x0000e000ff0c9b82 */ /* 0x000e640000000a00 */
[----:B------:R-:W4:Y:S01]  /*0ca0*/  @!P3 LDG.E R14, desc[UR8][R14.64+-0x40] ;  /* 0xffffc0080e0eb981 */ /* 0x000f22000c1e1900 */
[C---:B------:R-:W-:Y:S01]  /*0cb0*/  @!P2 LEA.HI.X.SX32 R20, R7.reuse, RZ, 0x1, P4 ;  /* 0x000000ff0714a211 */ /* 0x040fe200020f0eff */
[----:B------:R-:W-:Y:S01]  /*0cc0*/  IMAD.IADD R7, R7, 0x1, R2 ;  /* 0x0000000107077824 */ /* 0x000fe200078e0202 */
[----:B--2---:R-:W-:-:S04]  /*0cd0*/  @!P2 LEA R8, P4, R19, R8, 0x2 ;  /* 0x000000081308a211 */ /* 0x004fc800078810ff */
[----:B------:R-:W-:Y:S02]  /*0ce0*/  @!P2 LEA.HI.X R9, R19, R9, R20, 0x2, P4 ;  /* 0x000000091309a211 */ /* 0x000fe400020f1414 */
[----:B------:R-:W-:-:S03]  /*0cf0*/  @!P0 IADD3 R19, P4, PT, R7, R4, RZ ;  /* 0x0000000407138210 */ /* 0x000fc60007f9e0ff */
[----:B------:R2:W5:Y:S01]  /*0d00*/  @!P2 LDG.E R24, desc[UR8][R8.64+-0x40] ;  /* 0xffffc0080818a981 */ /* 0x000562000c1e1900 */
[C---:B------:R-:W-:Y:S01]  /*0d10*/  @!P0 LEA.HI.X.SX32 R20, R7.reuse, RZ, 0x1, P4 ;  /* 0x000000ff07148211 */ /* 0x040fe200020f0eff */
[----:B------:R-:W-:Y:S01]  /*0d20*/  IMAD.IADD R7, R7, 0x1, R2 ;  /* 0x0000000107077824 */ /* 0x000fe200078e0202 */
[----:B0-----:R-:W-:-:S03]  /*0d30*/  @!P0 LEA R10, P4, R19, R10, 0x2 ;  /* 0x0000000a130a8211 */ /* 0x001fc600078810ff */
[----:B------:R-:W-:Y:S01]  /*0d40*/  IMAD.IADD R21, R7, 0x1, R2 ;  /* 0x0000000107157824 */ /* 0x000fe200078e0202 */
[----:B------:R-:W-:Y:S02]  /*0d50*/  @!P0 LEA.HI.X R11, R19, R11, R20, 0x2, P4 ;  /* 0x0000000b130b8211 */ /* 0x000fe400020f1414 */
[----:B------:R-:W-:-:S04]  /*0d60*/  @!P1 IADD3 R19, P4, PT, R7, R4, RZ ;  /* 0x0000000407139210 */ /* 0x000fc80007f9e0ff */
[----:B------:R-:W-:Y:S02]  /*0d70*/  @!P1 LEA.HI.X.SX32 R20, R7, RZ, 0x1, P4 ;  /* 0x000000ff07149211 */ /* 0x000fe400020f0eff */
[----:B-1----:R-:W-:-:S04]  /*0d80*/  @!P1 LEA R12, P4, R19, R12, 0x2 ;  /* 0x0000000c130c9211 */ /* 0x002fc800078810ff */
[----:B------:R-:W-:Y:S02]  /*0d90*/  @!P1 LEA.HI.X R13, R19, R13, R20, 0x2, P4 ;  /* 0x0000000d130d9211 */ /* 0x000fe400020f1414 */
[----:B------:R-:W-:-:S03]  /*0da0*/  ISETP.GE.AND P4, PT, R25, R6, PT ;  /* 0x000000061900720c */ /* 0x000fc60003f86270 */
[----:B------:R0:W5:Y:S10]  /*0db0*/  @!P1 LDG.E R12, desc[UR8][R12.64+-0x40] ;  /* 0xffffc0080c0c9981 */ /* 0x000174000c1e1900 */
[----:B------:R-:W1:Y:S01]  /*0dc0*/  @!P4 LDC.64 R22, c[0x0][0x380] ;  /* 0x0000e000ff16cb82 */ /* 0x000e620000000a00 */
[----:B------:R-:W-:-:S04]  /*0dd0*/  @!P4 IADD3 R7, P6, PT, R21, R4, RZ ;  /* 0x000000041507c210 */ /* 0x000fc80007fde0ff */
[----:B------:R-:W-:Y:S02]  /*0de0*/  @!P4 LEA.HI.X.SX32 R20, R21, RZ, 0x1, P6 ;  /* 0x000000ff1514c211 */ /* 0x000fe400030f0eff */
[----:B-1----:R-:W-:-:S04]  /*0df0*/  @!P4 LEA R22, P6, R7, R22, 0x2 ;  /* 0x000000160716c211 */ /* 0x002fc800078c10ff */
[----:B------:R-:W-:Y:S02]  /*0e00*/  @!P4 LEA.HI.X R23, R7, R23, R20, 0x2, P6 ;  /* 0x000000170717c211 */ /* 0x000fe400030f1414 */
[----:B------:R1:W5:Y:S04]  /*0e10*/  @!P0 LDG.E R20, desc[UR8][R10.64+-0x40] ;  /* 0xffffc0080a148981 */ /* 0x000368000c1e1900 */
[----:B------:R-:W5:Y:S01]  /*0e20*/  @!P4 LDG.E R22, desc[UR8][R22.64+-0x40] ;  /* 0xffffc0081616c981 */ /* 0x000f62000c1e1900 */
[----:B------:R-:W2:Y:S01]  /*0e30*/  S2R R26, SR_CTAID.X ;  /* 0x00000000001a7919 */ /* 0x000ea20000002500 */
[----:B------:R-:W-:Y:S01]  /*0e40*/  ULEA UR4, UR7, UR6, 0x18 ;  /* 0x0000000607047291 */ /* 0x000fe2000f8ec0ff */
[----:B------:R-:W-:-:S05]  /*0e50*/  IMAD.IADD R25, R25, 0x1, R2 ;  /* 0x0000000119197824 */ /* 0x000fca00078e0202 */
[----:B------:R-:W-:-:S04]  /*0e60*/  IMAD.U32 R7, RZ, RZ, UR4 ;  /* 0x00000004ff077e24 */ /* 0x000fc8000f8e00ff */
[----:B------:R-:W-:Y:S02]  /*0e70*/  IMAD R19, R4, 0x4, R7 ;  /* 0x0000000404137824 */ /* 0x000fe400078e0207 */
[----:B--2---:R-:W-:-:S04]  /*0e80*/  IMAD R8, R26, 0x10, R3 ;  /* 0x000000101a087824 */ /* 0x004fc800078e0203 */
[----:B------:R-:W-:-:S04]  /*0e90*/  VIADD R8, R8, 0x10 ;  /* 0x0000001008087836 */ /* 0x000fc80000000000 */
[----:B------:R-:W-:-:S04]  /*0ea0*/  IMAD R3, R8, R2, R3 ;  /* 0x0000000208037224 */ /* 0x000fc800078e0203 */
[----:B0-----:R-:W-:-:S04]  /*0eb0*/  IMAD.IADD R13, R18, 0x1, R3 ;  /* 0x00000001120d7824 */ /* 0x001fc800078e0203 */
[--C-:B------:R-:W-:Y:S01]  /*0ec0*/  IMAD.IADD R17, R13, 0x1, R2.reuse ;  /* 0x000000010d117824 */ /* 0x100fe200078e0202 */
[----:B---3--:R-:W-:Y:S01]  /*0ed0*/  @!P5 STS [R19+0x1c0], R16 ;  /* 0x0001c0101300d388 */ /* 0x008fe20000000800 */
[CC--:B------:R-:W-:Y:S01]  /*0ee0*/  ISETP.GE.AND P5, PT, R25.reuse, R6.reuse, PT ;  /* 0x000000061900720c */ /* 0x0c0fe20003fa6270 */
[----:B------:R-:W-:Y:S02]  /*0ef0*/  IMAD.IADD R25, R25, 0x1, R2 ;  /* 0x0000000119197824 */ /* 0x000fe400078e0202 */
[----:B----4-:R0:W-:Y:S03]  /*0f00*/  @!P3 STS [R19+0x200], R14 ;  /* 0x0002000e1300b388 */ /* 0x0101e60000000800 */
[----:B------:R-:W-:-:S07]  /*0f10*/  ISETP.GE.AND P3, PT, R25, R6, PT ;  /* 0x000000061900720c */ /* 0x000fce0003f66270 */
[----:B-1----:R-:W1:Y:S01]  /*0f20*/  @!P5 LDC.64 R10, c[0x0][0x380] ;  /* 0x0000e000ff0adb82 */ /* 0x002e620000000a00 */
[----:B-----5:R-:W-:Y:S01]  /*0f30*/  @!P2 STS [R19+0x240], R24 ;  /* 0x000240181300a388 */ /* 0x020fe20000000800 */
[----:B------:R-:W-:-:S06]  /*0f40*/  ISETP.GE.AND P2, PT, R13, R6, PT ;  /* 0x000000060d00720c */ /* 0x000fcc0003f46270 */
[----:B------:R-:W2:Y:S01]  /*0f50*/  @!P3 LDC.64 R8, c[0x0][0x380] ;  /* 0x0000e000ff08bb82 */ /* 0x000ea20000000a00 */
[--C-:B------:R-:W-:Y:S02]  /*0f60*/  IMAD.IADD R13, R21, 0x1, R2.reuse ;  /* 0x00000001150d7824 */ /* 0x100fe400078e0202 */
[----:B------:R-:W-:-:S05]  /*0f70*/  IMAD.IADD R21, R17, 0x1, R2 ;  /* 0x0000000111157824 */ /* 0x000fca00078e0202 */
[----:B0-----:R-:W0:Y:S01]  /*0f80*/  @!P2 LDC.64 R14, c[0x0][0x380] ;  /* 0x0000e000ff0eab82 */ /* 0x001e220000000a00 */
[----:B------:R3:W-:Y:S01]  /*0f90*/  @!P1 STS [R19+0x2c0], R12 ;  /* 0x0002c00c13009388 */ /* 0x0007e20000000800 */
[----:B------:R-:W-:-:S04]  /*0fa0*/  @!P5 IADD3 R16, P1, PT, R13, R4, RZ ;  /* 0x000000040d10d210 */ /* 0x000fc80007f3e0ff */
[----:B------:R-:W-:Y:S02]  /*0fb0*/  @!P5 LEA.HI.X.SX32 R18, R13, RZ, 0x1, P1 ;  /* 0x000000ff0d12d211 */ /* 0x000fe400008f0eff */
[----:B-1----:R-:W-:-:S04]  /*0fc0*/  @!P5 LEA R10, P1, R16, R10, 0x2 ;  /* 0x0000000a100ad211 */ /* 0x002fc800078210ff */
[----:B------:R-:W-:Y:S01]  /*0fd0*/  @!P5 LEA.HI.X R11, R16, R11, R18, 0x2, P1 ;  /* 0x0000000b100bd211 */ /* 0x000fe200008f1412 */
[----:B------:R1:W-:Y:S01]  /*0fe0*/  @!P0 STS [R19+0x280], R20 ;  /* 0x0002801413008388 */ /* 0x0003e20000000800 */
[-C--:B------:R-:W-:Y:S01]  /*0ff0*/  ISETP.GE.AND P0, PT, R17, R6.reuse, PT ;  /* 0x000000061100720c */ /* 0x080fe20003f06270 */
[----:B------:R-:W-:Y:S02]  /*1000*/  @!P3 IMAD.IADD R17, R13, 0x1, R2 ;  /* 0x000000010d11b824 */ /* 0x000fe400078e0202 */
[----:B------:R4:W-:Y:S01]  /*1010*/  @!P4 STS [R19+0x300], R22 ;  /* 0x000300161300c388 */ /* 0x0009e20000000800 */
[----:B------:R-:W-:Y:S02]  /*1020*/  ISETP.GE.AND P4, PT, R21, R6, PT ;  /* 0x000000061500720c */ /* 0x000fe40003f86270 */
[----:B------:R-:W-:-:S04]  /*1030*/  @!P3 IADD3 R16, P1, PT, R17, R4, RZ ;  /* 0x000000041110b210 */ /* 0x000fc80007f3e0ff */
[----:B------:R-:W-:-:S03]  /*1040*/  @!P3 LEA.HI.X.SX32 R17, R17, RZ, 0x1, P1 ;  /* 0x000000ff1111b211 */ /* 0x000fc600008f0eff */
[----:B---3--:R-:W3:Y:S01]  /*1050*/  @!P0 LDC.64 R12, c[0x0][0x380] ;  /* 0x0000e000ff0c8b82 */ /* 0x008ee20000000a00 */
[----:B--2---:R-:W-:-:S04]  /*1060*/  @!P3 LEA R8, P1, R16, R8, 0x2 ;  /* 0x000000081008b211 */ /* 0x004fc800078210ff */
[----:B------:R-:W-:Y:S02]  /*1070*/  @!P3 LEA.HI.X R9, R16, R9, R17, 0x2, P1 ;  /* 0x000000091009b211 */ /* 0x000fe400008f1411 */
[----:B------:R-:W-:Y:S01]  /*1080*/  @!P2 IADD3 R18, P1, PT, R3, R4, RZ ;  /* 0x000000040312a210 */ /* 0x000fe20007f3e0ff */
[----:B------:R-:W2:Y:S01]  /*1090*/  @!P4 LDC.64 R16, c[0x0][0x380] ;  /* 0x0000e000ff10cb82 */ /* 0x000ea20000000a00 */
[--C-:B------:R-:W-:Y:S01]  /*10a0*/  IMAD.IADD R23, R21, 0x1, R2.reuse ;  /* 0x0000000115177824 */ /* 0x100fe200078e0202 */
[----:B------:R-:W5:Y:S01]  /*10b0*/  @!P3 LDG.E R8, desc[UR8][R8.64+-0x40] ;  /* 0xffffc0080808b981 */ /* 0x000f62000c1e1900 */
[C---:B-1----:R-:W-:Y:S01]  /*10c0*/  @!P2 LEA.HI.X.SX32 R20, R3.reuse, RZ, 0x1, P1 ;  /* 0x000000ff0314a211 */ /* 0x042fe200008f0eff */
[----:B------:R-:W-:Y:S01]  /*10d0*/  IMAD.IADD R3, R3, 0x1, R2 ;  /* 0x0000000103037824 */ /* 0x000fe200078e0202 */
[----:B0-----:R-:W-:-:S04]  /*10e0*/  @!P2 LEA R14, P1, R18, R14, 0x2 ;  /* 0x0000000e120ea211 */ /* 0x001fc800078210ff */
[----:B------:R-:W-:Y:S02]  /*10f0*/  @!P2 LEA.HI.X R15, R18, R15, R20, 0x2, P1 ;  /* 0x0000000f120fa211 */ /* 0x000fe400008f1414 */
[----:B------:R-:W-:-:S03]  /*1100*/  @!P0 IADD3 R18, P1, PT, R3, R4, RZ ;  /* 0x0000000403128210 */ /* 0x000fc60007f3e0ff */
[----:B------:R-:W5:Y:S01]  /*1110*/  @!P2 LDG.E R14, desc[UR8][R14.64+-0x40] ;  /* 0xffffc0080e0ea981 */ /* 0x000f62000c1e1900 */
[C---:B------:R-:W-:Y:S01]  /*1120*/  @!P0 LEA.HI.X.SX32 R20, R3.reuse, RZ, 0x1, P1 ;  /* 0x000000ff03148211 */ /* 0x040fe200008f0eff */
[----:B------:R-:W-:Y:S01]  /*1130*/  IMAD.IADD R3, R3, 0x1, R2 ;  /* 0x0000000103037824 */ /* 0x000fe200078e0202 */
[----:B---3--:R-:W-:-:S04]  /*1140*/  @!P0 LEA R12, P1, R18, R12, 0x2 ;  /* 0x0000000c120c8211 */ /* 0x008fc800078210ff */
[----:B------:R-:W-:Y:S02]  /*1150*/  @!P0 LEA.HI.X R13, R18, R13, R20, 0x2, P1 ;  /* 0x0000000d120d8211 */ /* 0x000fe400008f1414 */
[----:B------:R-:W-:-:S03]  /*1160*/  @!P4 IADD3 R18, P1, PT, R3, R4, RZ ;  /* 0x000000040312c210 */ /* 0x000fc60007f3e0ff */
[----:B------:R0:W3:Y:S01]  /*1170*/  @!P0 LDG.E R24, desc[UR8][R12.64+-0x40] ;  /* 0xffffc0080c188981 */ /* 0x0000e2000c1e1900 */
[----:B------:R-:W-:Y:S02]  /*1180*/  @!P4 LEA.HI.X.SX32 R20, R3, RZ, 0x1, P1 ;  /* 0x000000ff0314c211 */ /* 0x000fe400008f0eff */
[----:B--2---:R-:W-:-:S04]  /*1190*/  @!P4 LEA R16, P1, R18, R16, 0x2 ;  /* 0x000000101210c211 */ /* 0x004fc800078210ff */
[----:B------:R-:W-:Y:S02]  /*11a0*/  @!P4 LEA.HI.X R17, R18, R17, R20, 0x2, P1 ;  /* 0x000000111211c211 */ /* 0x000fe400008f1414 */
[----:B------:R-:W-:Y:S01]  /*11b0*/  ISETP.GE.AND P1, PT, R23, R6, PT ;  /* 0x000000061700720c */ /* 0x000fe20003f26270 */
[----:B------:R-:W-:Y:S02]  /*11c0*/  IMAD.IADD R3, R3, 0x1, R2 ;  /* 0x0000000103037824 */ /* 0x000fe400078e0202 */
[----:B------:R1:W2:Y:S10]  /*11d0*/  @!P4 LDG.E R16, desc[UR8][R16.64+-0x40] ;  /* 0xffffc0081010c981 */ /* 0x0002b4000c1e1900 */
[----:B------:R-:W0:Y:S01]  /*11e0*/  @!P1 LDC.64 R20, c[0x0][0x380] ;  /* 0x0000e000ff149b82 */ /* 0x000e220000000a00 */
[----:B------:R-:W-:-:S04]  /*11f0*/  @!P1 IADD3 R18, P6, PT, R3, R4, RZ ;  /* 0x0000000403129210 */ /* 0x000fc80007fde0ff */
[----:B----4-:R-:W-:Y:S02]  /*1200*/  @!P1 LEA.HI.X.SX32 R22, R3, RZ, 0x1, P6 ;  /* 0x000000ff03169211 */ /* 0x010fe400030f0eff */
[----:B0-----:R-:W-:-:S04]  /*1210*/  @!P1 LEA R20, P6, R18, R20, 0x2 ;  /* 0x0000001412149211 */ /* 0x001fc800078c10ff */
[----:B------:R-:W-:Y:S02]  /*1220*/  @!P1 LEA.HI.X R21, R18, R21, R22, 0x2, P6 ;  /* 0x0000001512159211 */ /* 0x000fe400030f1416 */
[----:B------:R0:W4:Y:S04]  /*1230*/  @!P5 LDG.E R18, desc[UR8][R10.64+-0x40] ;  /* 0xffffc0080a12d981 */ /* 0x000128000c1e1900 */
[----:B------:R-:W2:Y:S01]  /*1240*/  @!P1 LDG.E R20, desc[UR8][R20.64+-0x40] ;  /* 0xffffc00814149981 */ /* 0x000ea2000c1e1900 */
[----:B------:R-:W-:-:S04]  /*1250*/  IMAD.IADD R23, R23, 0x1, R2 ;  /* 0x0000000117177824 */ /* 0x000fc800078e0202 */
[--C-:B------:R-:W-:Y:S02]  /*1260*/  IMAD.IADD R25, R23, 0x1, R2.reuse ;  /* 0x0000000117197824 */ /* 0x100fe400078e0202 */
[----:B------:R-:W-:-:S04]  /*1270*/  IMAD.IADD R13, R3, 0x1, R2 ;  /* 0x00000001030d7824 */ /* 0x000fc800078e0202 */
[--C-:B-1----:R-:W-:Y:S01]  /*1280*/  IMAD.IADD R17, R13, 0x1, R2.reuse ;  /* 0x000000010d117824 */ /* 0x102fe200078e0202 */
[----:B-----5:R1:W-:Y:S01]  /*1290*/  @!P3 STS [R19+0x380], R8 ;  /* 0x000380081300b388 */ /* 0x0203e20000000800 */
[C---:B------:R-:W-:Y:S01]  /*12a0*/  ISETP.GE.AND P3, PT, R25.reuse, R6, PT ;  /* 0x000000061900720c */ /* 0x040fe20003f66270 */
[----:B------:R-:W-:-:S12]  /*12b0*/  IMAD.IADD R25, R25, 0x1, R2 ;  /* 0x0000000119197824 */ /* 0x000fd800078e0202 */
[----:B0-----:R-:W0:Y:S01]  /*12c0*/  @!P3 LDC.64 R10, c[0x0][0x380] ;  /* 0x0000e000ff0abb82 */ /* 0x001e220000000a00 */
[----:B----4-:R-:W-:Y:S01]  /*12d0*/  @!P5 STS [R19+0x340], R18 ;  /* 0x000340121300d388 */ /* 0x010fe20000000800 */
[----:B------:R-:W-:-:S03]  /*12e0*/  ISETP.GE.AND P5, PT, R23, R6, PT ;  /* 0x000000061700720c */ /* 0x000fc60003fa6270 */
[----:B------:R4:W-:Y:S01]  /*12f0*/  @!P2 STS [R5+-0x40], R14 ;  /* 0xffffc00e0500a388 */ /* 0x0009e20000000800 */
[----:B------:R-:W-:-:S09]  /*1300*/  ISETP.GE.AND P2, PT, R25, R6, PT ;  /* 0x000000061900720c */ /* 0x000fd20003f46270 */
[----:B------:R-:W5:Y:S01]  /*1310*/  @!P5 LDC.64 R22, c[0x0][0x380] ;  /* 0x0000e000ff16db82 */ /* 0x000f620000000a00 */
[--C-:B------:R-:W-:Y:S01]  /*1320*/  IMAD.IADD R25, R25, 0x1, R2.reuse ;  /* 0x0000000119197824 */ /* 0x100fe200078e0202 */
[----:B---3--:R-:W-:Y:S04]  /*1330*/  @!P0 STS [R5], R24 ;  /* 0x0000001805008388 */ /* 0x008fe80000000800 */
[----:B------:R-:W-:Y:S01]  /*1340*/  ISETP.GE.AND P0, PT, R25, R6, PT ;  /* 0x000000061900720c */ /* 0x000fe20003f06270 */
[----:B--2---:R2:W-:Y:S01]  /*1350*/  @!P4 STS [R5+0x40], R16 ;  /* 0x000040100500c388 */ /* 0x0045e20000000800 */
[----:B------:R-:W-:Y:S01]  /*1360*/  @!P5 IADD3 R15, P4, PT, R13, R4, RZ ;  /* 0x000000040d0fd210 */ /* 0x000fe20007f9e0ff */
[----:B-1----:R-:W1:Y:S01]  /*1370*/  @!P2 LDC.64 R8, c[0x0][0x380] ;  /* 0x0000e000ff08ab82 */ /* 0x002e620000000a00 */
[----:B------:R-:W-:Y:S01]  /*1380*/  IMAD.IADD R3, R25, 0x1, R2 ;  /* 0x0000000119037824 */ /* 0x000fe200078e0202 */
[----:B------:R3:W-:Y:S01]  /*1390*/  @!P1 STS [R5+0x80], R20 ;  /* 0x0000801405009388 */ /* 0x0007e20000000800 */
[----:B----4-:R-:W-:-:S03]  /*13a0*/  @!P5 LEA.HI.X.SX32 R14, R13, RZ, 0x1, P4 ;  /* 0x000000ff0d0ed211 */ /* 0x010fc600020f0eff */
[----:B------:R-:W-:Y:S02]  /*13b0*/  ISETP.GE.AND P4, PT, R3, R6, PT ;  /* 0x000000060300720c */ /* 0x000fe40003f86270 */
[----:B-----5:R-:W-:-:S04]  /*13c0*/  @!P5 LEA R12, P1, R15, R22, 0x2 ;  /* 0x000000160f0cd211 */ /* 0x020fc800078210ff */
[----:B------:R-:W-:Y:S02]  /*13d0*/  @!P5 LEA.HI.X R13, R15, R23, R14, 0x2, P1 ;  /* 0x000000170f0dd211 */ /* 0x000fe400008f140e */
[C---:B--2---:R-:W-:Y:S01]  /*13e0*/  @!P3 IADD3 R16, P1, PT, R17.reuse, R4, RZ ;  /* 0x000000041110b210 */ /* 0x044fe20007f3e0ff */
[----:B------:R-:W2:Y:S01]  /*13f0*/  @!P0 LDC.64 R14, c[0x0][0x380] ;  /* 0x0000e000ff0e8b82 */ /* 0x000ea20000000a00 */
[C---:B------:R-:W-:Y:S01]  /*1400*/  IMAD.IADD R19, R17.reuse, 0x1, R2 ;  /* 0x0000000111137824 */ /* 0x040fe200078e0202 */
[----:B------:R-:W4:Y:S01]  /*1410*/  @!P5 LDG.E R12, desc[UR8][R12.64+-0x40] ;  /* 0xffffc0080c0cd981 */ /* 0x000f22000c1e1900 */
[----:B------:R-:W-:Y:S02]  /*1420*/  @!P3 LEA.HI.X.SX32 R18, R17, RZ, 0x1, P1 ;  /* 0x000000ff1112b211 */ /* 0x000fe400008f0eff */
[----:B0-----:R-:W-:-:S04]  /*1430*/  @!P3 LEA R10, P1, R16, R10, 0x2 ;  /* 0x0000000a100ab211 */ /* 0x001fc800078210ff */
[----:B------:R-:W-:Y:S02]  /*1440*/  @!P3 LEA.HI.X R11, R16, R11, R18, 0x2, P1 ;  /* 0x0000000b100bb211 */ /* 0x000fe400008f1412 */
[C---:B------:R-:W-:Y:S01]  /*1450*/  @!P2 IADD3 R18, P1, PT, R19.reuse, R4, RZ ;  /* 0x000000041312a210 */ /* 0x040fe20007f3e0ff */
[----:B------:R-:W0:Y:S03]  /*1460*/  @!P4 LDC.64 R16, c[0x0][0x380] ;  /* 0x0000e000ff10cb82 */ /* 0x000e260000000a00 */
[C---:B---3--:R-:W-:Y:S01]  /*1470*/  @!P2 LEA.HI.X.SX32 R20, R19.reuse, RZ, 0x1, P1 ;  /* 0x000000ff1314a211 */ /* 0x048fe200008f0eff */
[----:B------:R-:W-:Y:S01]  /*1480*/  IMAD.IADD R19, R19, 0x1, R2 ;  /* 0x0000000113137824 */ /* 0x000fe200078e0202 */
[----:B-1----:R-:W-:-:S04]  /*1490*/  @!P2 LEA R8, P1, R18, R8, 0x2 ;  /* 0x000000081208a211 */ /* 0x002fc800078210ff */
[----:B------:R-:W-:Y:S02]  /*14a0*/  @!P2 LEA.HI.X R9, R18, R9, R20, 0x2, P1 ;  /* 0x000000091209a211 */ /* 0x000fe400008f1414 */
[----:B------:R-:W-:Y:S01]  /*14b0*/  @!P0 IADD3 R18, P1, PT, R19, R4, RZ ;  /* 0x0000000413128210 */ /* 0x000fe20007f3e0ff */
[--C-:B------:R-:W-:Y:S02]  /*14c0*/  IMAD.IADD R21, R3, 0x1, R2.reuse ;  /* 0x0000000103157824 */ /* 0x100fe400078e0202 */
[----:B------:R1:W3:Y:S01]  /*14d0*/  @!P2 LDG.E R8, desc[UR8][R8.64+-0x40] ;  /* 0xffffc0080808a981 */ /* 0x0002e2000c1e1900 */
[C---:B------:R-:W-:Y:S01]  /*14e0*/  @!P0 LEA.HI.X.SX32 R20, R19.reuse, RZ, 0x1, P1 ;  /* 0x000000ff13148211 */ /* 0x040fe200008f0eff */
[----:B------:R-:W-:Y:S01]  /*14f0*/  IMAD.IADD R19, R19, 0x1, R2 ;  /* 0x0000000113137824 */ /* 0x000fe200078e0202 */
[----:B--2---:R-:W-:-:S04]  /*1500*/  @!P0 LEA R14, P1, R18, R14, 0x2 ;  /* 0x0000000e120e8211 */ /* 0x004fc800078210ff */
[----:B------:R-:W-:Y:S02]  /*1510*/  @!P0 LEA.HI.X R15, R18, R15, R20, 0x2, P1 ;  /* 0x0000000f120f8211 */ /* 0x000fe400008f1414 */
[C---:B------:R-:W-:Y:S01]  /*1520*/  @!P4 IADD3 R18, P1, PT, R19.reuse, R4, RZ ;  /* 0x000000041312c210 */ /* 0x040fe20007f3e0ff */
[C---:B------:R-:W-:Y:S02]  /*1530*/  IMAD.IADD R3, R19.reuse, 0x1, R2 ;  /* 0x0000000113037824 */ /* 0x040fe400078e0202 */
[----:B------:R-:W2:Y:S01]  /*1540*/  @!P0 LDG.E R14, desc[UR8][R14.64+-0x40] ;  /* 0xffffc0080e0e8981 */ /* 0x000ea2000c1e1900 */
[----:B------:R-:W-:Y:S02]  /*1550*/  @!P4 LEA.HI.X.SX32 R20, R19, RZ, 0x1, P1 ;  /* 0x000000ff1314c211 */ /* 0x000fe400008f0eff */
[----:B0-----:R-:W-:-:S04]  /*1560*/  @!P4 LEA R16, P1, R18, R16, 0x2 ;  /* 0x000000101210c211 */ /* 0x001fc800078210ff */
        /* <DEDUP_REMOVED lines=8> */
[----:B------:R-:W5:Y:S04]  /*15f0*/  @!P3 LDG.E R22, desc[UR8][R10.64+-0x40] ;  /* 0xffffc0080a16b981 */ /* 0x000f68000c1e1900 */
[----:B------:R1:W5:Y:S01]  /*1600*/  @!P1 LDG.E R18, desc[UR8][R18.64+-0x40] ;  /* 0xffffc00812129981 */ /* 0x000362000c1e1900 */
[----:B------:R-:W-:-:S04]  /*1610*/  IMAD.IADD R21, R21, 0x1, R2 ;  /* 0x0000000115157824 */ /* 0x000fc800078e0202 */
[--C-:B------:R-:W-:Y:S02]  /*1620*/  IMAD.IADD R23, R21, 0x1, R2.reuse ;  /* 0x0000000115177824 */ /* 0x100fe400078e0202 */
[----:B------:R-:W-:-:S04]  /*1630*/  IMAD.IADD R9, R3, 0x1, R2 ;  /* 0x0000000103097824 */ /* 0x000fc800078e0202 */
[----:B0-----:R-:W-:-:S04]  /*1640*/  IMAD.IADD R17, R9, 0x1, R2 ;  /* 0x0000000109117824 */ /* 0x001fc800078e0202 */
[----:B-1----:R-:W-:Y:S01]  /*1650*/  IMAD.IADD R19, R17, 0x1, R2 ;  /* 0x0000000111137824 */ /* 0x002fe200078e0202 */
[----:B----4-:R-:W-:Y:S01]  /*1660*/  @!P5 STS [R5+0xc0], R12 ;  /* 0x0000c00c0500d388 */ /* 0x010fe20000000800 */
[----:B------:R-:W-:-:S13]  /*1670*/  ISETP.GE.AND P5, PT, R21, R6, PT ;  /* 0x000000061500720c */ /* 0x000fda0003fa6270 */
[----:B------:R-:W0:Y:S01]  /*1680*/  @!P5 LDC.64 R20, c[0x0][0x380] ;  /* 0x0000e000ff14db82 */ /* 0x000e220000000a00 */
[----:B---3--:R-:W-:Y:S04]  /*1690*/  @!P2 STS [R5+0x140], R8 ;  /* 0x000140080500a388 */ /* 0x008fe80000000800 */
[----:B--2---:R-:W-:Y:S04]  /*16a0*/  @!P0 STS [R5+0x180], R14 ;  /* 0x0001800e05008388 */ /* 0x004fe80000000800 */
[----:B-----5:R-:W-:Y:S01]  /*16b0*/  @!P4 STS [R5+0x1c0], R16 ;  /* 0x0001c0100500c388 */ /* 0x020fe20000000800 */
[----:B------:R-:W-:-:S03]  /*16c0*/  @!P5 IADD3 R15, P4, PT, R9, R4, RZ ;  /* 0x00000004090fd210 */ /* 0x000fc60007f9e0ff */
[----:B------:R1:W-:Y:S01]  /*16d0*/  @!P3 STS [R5+0x100], R22 ;  /* 0x000100160500b388 */ /* 0x0003e20000000800 */
[C---:B------:R-:W-:Y:S01]  /*16e0*/  ISETP.GE.AND P3, PT, R23.reuse, R6, PT ;  /* 0x000000061700720c */ /* 0x040fe20003f66270 */
[----:B------:R-:W-:-:S05]  /*16f0*/  IMAD.IADD R23, R23, 0x1, R2 ;  /* 0x0000000117177824 */ /* 0x000fca00078e0202 */
[C---:B------:R-:W-:Y:S01]  /*1700*/  ISETP.GE.AND P2, PT, R23.reuse, R6, PT ;  /* 0x000000061700720c */ /* 0x040fe20003f46270 */
[----:B------:R-:W-:-:S06]  /*1710*/  IMAD.IADD R23, R23, 0x1, R2 ;  /* 0x0000000117177824 */ /* 0x000fcc00078e0202 */
[----:B------:R-:W2:Y:S01]  /*1720*/  @!P3 LDC.64 R10, c[0x0][0x380] ;  /* 0x0000e000ff0abb82 */ /* 0x000ea20000000a00 */
[C---:B------:R-:W-:Y:S01]  /*1730*/  ISETP.GE.AND P0, PT, R23.reuse, R6, PT ;  /* 0x000000061700720c */ /* 0x040fe20003f06270 */
[----:B------:R-:W-:Y:S01]  /*1740*/  IMAD.IADD R3, R23, 0x1, R2 ;  /* 0x0000000117037824 */ /* 0x000fe200078e0202 */
[----:B------:R3:W-:Y:S01]  /*1750*/  @!P1 STS [R5+0x200], R18 ;  /* 0x0002001205009388 */ /* 0x0007e20000000800 */
[----:B-1----:R-:W-:-:S04]  /*1760*/  @!P5 LEA.HI.X.SX32 R22, R9, RZ, 0x1, P4 ;  /* 0x000000ff0916d211 */ /* 0x002fc800020f0eff */
[----:B------:R-:W1:Y:S01]  /*1770*/  @!P2 LDC.64 R12, c[0x0][0x380] ;  /* 0x0000e000ff0cab82 */ /* 0x000e620000000a00 */
[----:B0-----:R-:W-:Y:S02]  /*1780*/  @!P5 LEA R8, P1, R15, R20, 0x2 ;  /* 0x000000140f08d211 */ /* 0x001fe400078210ff */
[----:B------:R-:W-:Y:S02]  /*1790*/  ISETP.GE.AND P4, PT, R3, R6, PT ;  /* 0x000000060300720c */ /* 0x000fe40003f86270 */
[----:B------:R-:W-:Y:S02]  /*17a0*/  @!P5 LEA.HI.X R9, R15, R21, R22, 0x2, P1 ;  /* 0x000000150f09d211 */ /* 0x000fe400008f1416 */
[----:B------:R-:W-:Y:S01]  /*17b0*/  @!P3 IADD3 R16, P1, PT, R17, R4, RZ ;  /* 0x000000041110b210 */ /* 0x000fe20007f3e0ff */
[----:B------:R-:W0:Y:S01]  /*17c0*/  @!P0 LDC.64 R14, c[0x0][0x380] ;  /* 0x0000e000ff0e8b82 */ /* 0x000e220000000a00 */
[----:B------:R-:W-:Y:S01]  /*17d0*/  IMAD.IADD R3, R3, 0x1, R2 ;  /* 0x0000000103037824 */ /* 0x000fe200078e0202 */
[----:B------:R-:W4:Y:S01]  /*17e0*/  @!P5 LDG.E R8, desc[UR8][R8.64+-0x40] ;  /* 0xffffc0080808d981 */ /* 0x000f22000c1e1900 */
[----:B------:R-:W-:-:S02]  /*17f0*/  @!P3 LEA.HI.X.SX32 R20, R17, RZ, 0x1, P1 ;  /* 0x000000ff1114b211 */ /* 0x000fc400008f0eff */
[----:B--2---:R-:W-:-:S04]  /*1800*/  @!P3 LEA R10, P1, R16, R10, 0x2 ;  /* 0x0000000a100ab211 */ /* 0x004fc800078210ff */
[----:B------:R-:W-:Y:S02]  /*1810*/  @!P3 LEA.HI.X R11, R16, R11, R20, 0x2, P1 ;  /* 0x0000000b100bb211 */ /* 0x000fe400008f1414 */
[C---:B---3--:R-:W-:Y:S01]  /*1820*/  @!P2 IADD3 R18, P1, PT, R19.reuse, R4, RZ ;  /* 0x000000041312a210 */ /* 0x048fe20007f3e0ff */
[----:B------:R-:W2:Y:S02]  /*1830*/  @!P4 LDC.64 R16, c[0x0][0x380] ;  /* 0x0000e000ff10cb82 */ /* 0x000ea40000000a00 */
[----:B------:R-:W3:Y:S01]  /*1840*/  @!P3 LDG.E R10, desc[UR8][R10.64+-0x40] ;  /* 0xffffc0080a0ab981 */ /* 0x000ee2000c1e1900 */
[C---:B------:R-:W-:Y:S01]  /*1850*/  @!P2 LEA.HI.X.SX32 R20, R19.reuse, RZ, 0x1, P1 ;  /* 0x000000ff1314a211 */ /* 0x040fe200008f0eff */
[----:B------:R-:W-:Y:S01]  /*1860*/  IMAD.IADD R19, R19, 0x1, R2 ;  /* 0x0000000113137824 */ /* 0x000fe200078e0202 */
[----:B-1----:R-:W-:-:S04]  /*1870*/  @!P2 LEA R12, P1, R18, R12, 0x2 ;  /* 0x0000000c120ca211 */ /* 0x002fc800078210ff */
[----:B------:R-:W-:Y:S02]  /*1880*/  @!P2 LEA.HI.X R13, R18, R13, R20, 0x2, P1 ;  /* 0x0000000d120da211 */ /* 0x000fe400008f1414 */
[----:B------:R-:W-:-:S03]  /*1890*/  @!P0 IADD3 R18, P1, PT, R19, R4, RZ ;  /* 0x0000000413128210 */ /* 0x000fc60007f3e0ff */
[----:B------:R-:W5:Y:S01]  /*18a0*/  @!P2 LDG.E R12, desc[UR8][R12.64+-0x40] ;  /* 0xffffc0080c0ca981 */ /* 0x000f62000c1e1900 */
[C---:B------:R-:W-:Y:S01]  /*18b0*/  @!P0 LEA.HI.X.SX32 R20, R19.reuse, RZ, 0x1, P1 ;  /* 0x000000ff13148211 */ /* 0x040fe200008f0eff */
[----:B------:R-:W-:Y:S01]  /*18c0*/  IMAD.IADD R19, R19, 0x1, R2 ;  /* 0x0000000113137824 */ /* 0x000fe200078e0202 */
[----:B0-----:R-:W-:-:S04]  /*18d0*/  @!P0 LEA R14, P1, R18, R14, 0x2 ;  /* 0x0000000e120e8211 */ /* 0x001fc800078210ff */
[----:B------:R-:W-:Y:S02]  /*18e0*/  @!P0 LEA.HI.X R15, R18, R15, R20, 0x2, P1 ;  /* 0x0000000f120f8211 */ /* 0x000fe400008f1414 */
[----:B------:R-:W-:-:S03]  /*18f0*/  @!P4 IADD3 R18, P1, PT, R19, R4, RZ ;  /* 0x000000041312c210 */ /* 0x000fc60007f3e0ff */
[----:B------:R-:W5:Y:S01]  /*1900*/  @!P0 LDG.E R14, desc[UR8][R14.64+-0x40] ;  /* 0xffffc0080e0e8981 */ /* 0x000f62000c1e1900 */
[----:B------:R-:W-:Y:S02]  /*1910*/  @!P4 LEA.HI.X.SX32 R20, R19, RZ, 0x1, P1 ;  /* 0x000000ff1314c211 */ /* 0x000fe400008f0eff */
[----:B--2---:R-:W-:-:S04]  /*1920*/  @!P4 LEA R16, P1, R18, R16, 0x2 ;  /* 0x000000101210c211 */ /* 0x004fc800078210ff */
[----:B------:R-:W-:Y:S02]  /*1930*/  @!P4 LEA.HI.X R17, R18, R17, R20, 0x2, P1 ;  /* 0x000000111211c211 */ /* 0x000fe400008f1414 */
[----:B------:R-:W-:-:S03]  /*1940*/  ISETP.GE.AND P1, PT, R3, R6, PT ;  /* 0x000000060300720c */ /* 0x000fc60003f26270 */
[----:B------:R-:W2:Y:S10]  /*1950*/  @!P4 LDG.E R16, desc[UR8][R16.64+-0x40] ;  /* 0xffffc0081010c981 */ /* 0x000eb4000c1e1900 */
[----:B------:R-:W-:-:S05]  /*1960*/  @!P1 IMAD.IADD R19, R19, 0x1, R2 ;  /* 0x0000000113139824 */ /* 0x000fca00078e0202 */
[----:B------:R-:W-:-:S04]  /*1970*/  @!P1 IADD3 R3, P6, PT, R19, R4, RZ ;  /* 0x0000000413039210 */ /* 0x000fc80007fde0ff */
[----:B------:R-:W-:Y:S02]  /*1980*/  @!P1 LEA.HI.X.SX32 R6, R19, RZ, 0x1, P6 ;  /* 0x000000ff13069211 */ /* 0x000fe400030f0eff */
[----:B------:R-:W0:Y:S02]  /*1990*/  @!P1 LDC.64 R18, c[0x0][0x380] ;  /* 0x0000e000ff129b82 */ /* 0x000e240000000a00 */
[----:B0-----:R-:W-:-:S04]  /*19a0*/  @!P1 LEA R2, P6, R3, R18, 0x2 ;  /* 0x0000001203029211 */ /* 0x001fc800078c10ff */
[----:B------:R-:W-:-:S05]  /*19b0*/  @!P1 LEA.HI.X R3, R3, R19, R6, 0x2, P6 ;  /* 0x0000001303039211 */ /* 0x000fca00030f1406 */
[----:B------:R-:W2:Y:S04]  /*19c0*/  @!P1 LDG.E R2, desc[UR8][R2.64+-0x40] ;  /* 0xffffc00802029981 */ /* 0x000ea8000c1e1900 */
[----:B----4-:R0:W-:Y:S04]  /*19d0*/  @!P5 STS [R5+0x240], R8 ;  /* 0x000240080500d388 */ /* 0x0101e80000000800 */
[----:B---3--:R0:W-:Y:S04]  /*19e0*/  @!P3 STS [R5+0x280], R10 ;  /* 0x0002800a0500b388 */ /* 0x0081e80000000800 */
[----:B-----5:R0:W-:Y:S04]  /*19f0*/  @!P2 STS [R5+0x2c0], R12 ;  /* 0x0002c00c0500a388 */ /* 0x0201e80000000800 */
[----:B------:R0:W-:Y:S04]  /*1a00*/  @!P0 STS [R5+0x300], R14 ;  /* 0x0003000e05008388 */ /* 0x0001e80000000800 */
[----:B--2---:R0:W-:Y:S04]  /*1a10*/  @!P4 STS [R5+0x340], R16 ;  /* 0x000340100500c388 */ /* 0x0041e80000000800 */
[----:B------:R0:W-:Y:S02]  /*1a20*/  @!P1 STS [R5+0x380], R2 ;  /* 0x0003800205009388 */ /* 0x0001e40000000800 */
.L_x_36:
[----:B------:R-:W-:Y:S05]  /*1a30*/  BSYNC.RECONVERGENT B0 ;  /* 0x0000000000007941 */ /* 0x000fea0003800200 */
.L_x_34:
[----:B------:R-:W-:Y:S01]  /*1a40*/  BAR.SYNC.DEFER_BLOCKING 0x0 ;  /* 0x0000000000007b1d */ /* 0x000fe20000010000 */
[----:B------:R-:W-:-:S05]  /*1a50*/  ISETP.GT.U32.AND P0, PT, R4, 0xf, PT ;  /* 0x0000000f0400780c */ /* 0x000fca0003f04070 */
[----:B------:R-:W-:Y:S08]  /*1a60*/  BSSY.RECONVERGENT B0, `(.L_x_37) ;  /* 0x00000ef000007945 */ /* 0x000ff00003800200 */
[----:B------:R-:W-:Y:S05]  /*1a70*/  @P0 BRA `(.L_x_38) ;  /* 0x0000000400cc0947 */ /* 0x000fea0003800000 */
[----:B0-----:R-:W-:Y:S01]  /*1a80*/  VIADD R2, R0, 0x100 ;  /* 0x0000010000027836 */ /* 0x001fe20000000000 */
[----:B------:R-:W-:Y:S01]  /*1a90*/  PRMT R6, RZ, 0x7610, R6 ;  /* 0x00007610ff067816 */ /* 0x000fe20000000006 */
[----:B------:R-:W-:Y:S01]  /*1aa0*/  IMAD.MOV.U32 R11, RZ, RZ, 0x1 ;  /* 0x00000001ff0b7424 */ /* 0x000fe200078e00ff */
[----:B------:R-:W-:Y:S01]  /*1ab0*/  PRMT R8, RZ, 0x7610, R8 ;  /* 0x00007610ff087816 */ /* 0x000fe20000000008 */
[----:B-1----:R-:W-:-:S07]  /*1ac0*/  IMAD.MOV.U32 R3, RZ, RZ, RZ ;  /* 0x000000ffff037224 */ /* 0x002fce00078e00ff */
.L_x_45:
[----:B0-23--:R-:W-:Y:S01]  /*1ad0*/  IMAD R7, R11, 0x40, R0 ;  /* 0x000000400b077824 */ /* 0x00dfe200078e0200 */
[----:B------:R-:W-:Y:S01]  /*1ae0*/  ISETP.GE.U32.AND P0, PT, R3, 0x7, PT ;  /* 0x000000070300780c */ /* 0x000fe20003f06070 */
[----:B------:R-:W-:Y:S02]  /*1af0*/  IMAD.MOV.U32 R3, RZ, RZ, R11 ;  /* 0x000000ffff037224 */ /* 0x000fe400078e000b */
[----:B------:R-:W-:Y:S01]  /*1b00*/  VIADD R8, R8, 0x1 ;  /* 0x0000000108087836 */ /* 0x000fe20000000000 */
[----:B-1----:R0:W1:Y:S01]  /*1b10*/  LDS R14, [R7] ;  /* 0x00000000070e7984 */ /* 0x0020620000000800 */
[----:B------:R-:W-:Y:S01]  /*1b20*/  IMAD.MOV.U32 R9, RZ, RZ, RZ ;  /* 0x000000ffff097224 */ /* 0x000fe200078e00ff */
[----:B------:R-:W-:-:S07]  /*1b30*/  LOP3.LUT P1, RZ, R3, 0x7, RZ, 0xc0, !PT ;  /* 0x0000000703ff7812 */ /* 0x000fce000782c0ff */
[----:B0-----:R-:W-:Y:S06]  /*1b40*/  @!P0 BRA `(.L_x_39) ;  /* 0x0000000000b88947 */ /* 0x001fec0003800000 */
[----:B------:R-:W0:Y:S01]  /*1b50*/  S2R R10, SR_CgaCtaId ;  /* 0x00000000000a7919 */ /* 0x000e220000008800 */
[----:B------:R-:W-:Y:S02]  /*1b60*/  MOV R9, 0x400 ;  /* 0x0000040000097802 */ /* 0x000fe40000000f00 */
[----:B------:R-:W-:-:S05]  /*1b70*/  LOP3.LUT R12, R3, 0xfffffff8, RZ, 0xc0, !PT ;  /* 0xfffffff8030c7812 */ /* 0x000fca00078ec0ff */
[----:B------:R-:W-:Y:S01]  /*1b80*/  IMAD.MOV R12, RZ, RZ, -R12 ;  /* 0x000000ffff0c7224 */ /* 0x000fe200078e0a0c */
[----:B0-----:R-:W-:Y:S02]  /*1b90*/  LEA R10, R10, R9, 0x18 ;  /* 0x000000090a0a7211 */ /* 0x001fe400078ec0ff */
[----:B------:R-:W-:-:S03]  /*1ba0*/  LOP3.LUT R9, R3, 0x7ffffff8, RZ, 0xc0, !PT ;  /* 0x7ffffff803097812 */ /* 0x000fc600078ec0ff */
[----:B------:R-:W-:Y:S02]  /*1bb0*/  IMAD R13, R11, 0x40, R10 ;  /* 0x000000400b0d7824 */ /* 0x000fe400078e020a */
[----:B------:R-:W-:Y:S02]  /*1bc0*/  IMAD.MOV.U32 R10, RZ, RZ, R2 ;  /* 0x000000ffff0a7224 */ /* 0x000fe400078e0002 */
[----:B------:R-:W-:-:S07]  /*1bd0*/  VIADD R13, R13, 0x10 ;  /* 0x000000100d0d7836 */ /* 0x000fce0000000000 */
.L_x_40:
[----:B------:R-:W-:Y:S01]  /*1be0*/  LDS R15, [R13+-0x10] ;  /* 0xfffff0000d0f7984 */ /* 0x000fe20000000800 */
[----:B------:R-:W-:-:S03]  /*1bf0*/  VIADD R12, R12, 0x8 ;  /* 0x000000080c0c7836 */ /* 0x000fc60000000000 */
[----:B------:R-:W1:Y:S02]  /*1c00*/  LDS R16, [R10+-0x100] ;  /* 0xffff00000a107984 */ /* 0x000e640000000800 */
[----:B------:R-:W-:Y:S01]  /*1c10*/  ISETP.NE.AND P0, PT, R12, RZ, PT ;  /* 0x000000ff0c00720c */ /* 0x000fe20003f05270 */
[----:B-1----:R-:W-:-:S05]  /*1c20*/  FFMA R16, -R15, R16, R14 ;  /* 0x000000100f107223 */ /* 0x002fca000000010e */
[----:B------:R-:W-:Y:S04]  /*1c30*/  STS [R7], R16 ;  /* 0x0000001007007388 */ /* 0x000fe80000000800 */
[----:B------:R-:W-:Y:S04]  /*1c40*/  LDS R15, [R13+-0xc] ;  /* 0xfffff4000d0f7984 */ /* 0x000fe80000000800 */
[----:B0-----:R-:W0:Y:S02]  /*1c50*/  LDS R14, [R10+-0xc0] ;  /* 0xffff40000a0e7984 */ /* 0x001e240000000800 */
[----:B0-----:R-:W-:-:S05]  /*1c60*/  FFMA R14, -R15, R14, R16 ;  /* 0x0000000e0f0e7223 */ /* 0x001fca0000000110 */
[----:B------:R-:W-:Y:S04]  /*1c70*/  STS [R7], R14 ;  /* 0x0000000e07007388 */ /* 0x000fe80000000800 */
[----:B------:R-:W-:Y:S04]  /*1c80*/  LDS R15, [R13+-0x8] ;  /* 0xfffff8000d0f7984 */ /* 0x000fe80000000800 */
[----:B------:R-:W0:Y:S02]  /*1c90*/  LDS R17, [R10+-0x80] ;  /* 0xffff80000a117984 */ /* 0x000e240000000800 */
[----:B0-----:R-:W-:-:S05]  /*1ca0*/  FFMA R18, -R15, R17, R14 ;  /* 0x000000110f127223 */ /* 0x001fca000000010e */
[----:B------:R-:W-:Y:S04]  /*1cb0*/  STS [R7], R18 ;  /* 0x0000001207007388 */ /* 0x000fe80000000800 */
[----:B------:R-:W-:Y:S04]  /*1cc0*/  LDS R15, [R13+-0x4] ;  /* 0xfffffc000d0f7984 */ /* 0x000fe80000000800 */
[----:B------:R-:W0:Y:S02]  /*1cd0*/  LDS R17, [R10+-0x40] ;  /* 0xffffc0000a117984 */ /* 0x000e240000000800 */
[----:B0-----:R-:W-:-:S05]  /*1ce0*/  FFMA R16, -R15, R17, R18 ;  /* 0x000000110f107223 */ /* 0x001fca0000000112 */
[----:B------:R-:W-:Y:S04]  /*1cf0*/  STS [R7], R16 ;  /* 0x0000001007007388 */ /* 0x000fe80000000800 */
[----:B------:R-:W-:Y:S04]  /*1d00*/  LDS R15, [R13] ;  /* 0x000000000d0f7984 */ /* 0x000fe80000000800 */
[----:B------:R-:W0:Y:S02]  /*1d10*/  LDS R17, [R10] ;  /* 0x000000000a117984 */ /* 0x000e240000000800 */
[----:B0-----:R-:W-:-:S05]  /*1d20*/  FFMA R14, -R15, R17, R16 ;  /* 0x000000110f0e7223 */ /* 0x001fca0000000110 */
[----:B------:R-:W-:Y:S04]  /*1d30*/  STS [R7], R14 ;  /* 0x0000000e07007388 */ /* 0x000fe80000000800 */
[----:B------:R-:W-:Y:S04]  /*1d40*/  LDS R15, [R13+0x4] ;  /* 0x000004000d0f7984 */ /* 0x000fe80000000800 */
[----:B------:R-:W0:Y:S02]  /*1d50*/  LDS R17, [R10+0x40] ;  /* 0x000040000a117984 */ /* 0x000e240000000800 */
[----:B0-----:R-:W-:-:S05]  /*1d60*/  FFMA R18, -R15, R17, R14 ;  /* 0x000000110f127223 */ /* 0x001fca000000010e */
[----:B------:R-:W-:Y:S04]  /*1d70*/  STS [R7], R18 ;  /* 0x0000001207007388 */ /* 0x000fe80000000800 */
[----:B------:R-:W-:Y:S04]  /*1d80*/  LDS R15, [R13+0x8] ;  /* 0x000008000d0f7984 */ /* 0x000fe80000000800 */
[----:B------:R-:W0:Y:S02]  /*1d90*/  LDS R17, [R10+0x80] ;  /* 0x000080000a117984 */ /* 0x000e240000000800 */
[----:B0-----:R-:W-:-:S05]  /*1da0*/  FFMA R16, -R15, R17, R18 ;  /* 0x000000110f107223 */ /* 0x001fca0000000112 */
[----:B------:R-:W-:Y:S04]  /*1db0*/  STS [R7], R16 ;  /* 0x0000001007007388 */ /* 0x000fe80000000800 */
[----:B------:R0:W-:Y:S04]  /*1dc0*/  LDS R15, [R13+0xc] ;  /* 0x00000c000d0f7984 */ /* 0x0001e80000000800 */
[----:B------:R1:W2:Y:S01]  /*1dd0*/  LDS R17, [R10+0xc0] ;  /* 0x0000c0000a117984 */ /* 0x0002a20000000800 */
[----:B0-----:R-:W-:Y:S02]  /*1de0*/  VIADD R13, R13, 0x20 ;  /* 0x000000200d0d7836 */ /* 0x001fe40000000000 */
[----:B-1----:R-:W-:-:S02]  /*1df0*/  VIADD R10, R10, 0x200 ;  /* 0x000002000a0a7836 */ /* 0x002fc40000000000 */
[----:B--2---:R-:W-:-:S05]  /*1e00*/  FFMA R14, -R15, R17, R16 ;  /* 0x000000110f0e7223 */ /* 0x004fca0000000110 */
[----:B------:R0:W-:Y:S01]  /*1e10*/  STS [R7], R14 ;  /* 0x0000000e07007388 */ /* 0x0001e20000000800 */
[----:B------:R-:W-:Y:S05]  /*1e20*/  @P0 BRA `(.L_x_40) ;  /* 0xfffffffc006c0947 */ /* 0x000fea000383ffff */
.L_x_39:
[----:B------:R-:W-:Y:S05]  /*1e30*/  @!P1 BRA `(.L_x_41) ;  /* 0x0000000000c89947 */ /* 0x000fea0003800000 */
[----:B------:R-:W2:Y:S01]  /*1e40*/  S2R R13, SR_CgaCtaId ;  /* 0x00000000000d7919 */ /* 0x000ea20000008800 */
[----:B------:R-:W-:Y:S02]  /*1e50*/  LOP3.LUT R15, R8, 0x7, RZ, 0xc0, !PT ;  /* 0x00000007080f7812 */ /* 0x000fe400078ec0ff */
[----:B------:R-:W-:Y:S02]  /*1e60*/  MOV R10, 0x400 ;  /* 0x00000400000a7802 */ /* 0x000fe40000000f00 */
[C---:B------:R-:W-:Y:S01]  /*1e70*/  LOP3.LUT P1, RZ, R15.reuse, 0x3, RZ, 0xc0, !PT ;  /* 0x000000030fff7812 */ /* 0x040fe2000782c0ff */
[----:B------:R-:W-:-:S05]  /*1e80*/  VIADD R12, R15, 0xffffffff ;  /* 0xffffffff0f0c7836 */ /* 0x000fca0000000000 */
[----:B------:R-:W-:Y:S02]  /*1e90*/  ISETP.GE.U32.AND P0, PT, R12, 0x3, PT ;  /* 0x000000030c00780c */ /* 0x000fe40003f06070 */
[----:B--2---:R-:W-:-:S05]  /*1ea0*/  LEA R10, R13, R10, 0x18 ;  /* 0x0000000a0d0a7211 */ /* 0x004fca00078ec0ff */
[----:B------:R-:W-:-:S06]  /*1eb0*/  IMAD R10, R11, 0x40, R10 ;  /* 0x000000400b0a7824 */ /* 0x000fcc00078e020a */
[----:B------:R-:W-:Y:S05]  /*1ec0*/  @!P0 BRA `(.L_x_42) ;  /* 0x00000000004c8947 */ /* 0x000fea0003800000 */
[C---:B------:R-:W-:Y:S02]  /*1ed0*/  IMAD R11, R9.reuse, 0x4, R10 ;  /* 0x00000004090b7824 */ /* 0x040fe400078e020a */
[C---:B------:R-:W-:Y:S02]  /*1ee0*/  IMAD R12, R9.reuse, 0x40, R0 ;  /* 0x00000040090c7824 */ /* 0x040fe400078e0200 */
[----:B------:R-:W-:Y:S01]  /*1ef0*/  VIADD R9, R9, 0x4 ;  /* 0x0000000409097836 */ /* 0x000fe20000000000 */
[----:B------:R-:W-:Y:S04]  /*1f00*/  LDS R13, [R11] ;  /* 0x000000000b0d7984 */ /* 0x000fe80000000800 */
[----:B------:R-:W0:Y:S02]  /*1f10*/  LDS R15, [R12] ;  /* 0x000000000c0f7984 */ /* 0x000e240000000800 */
[----:B01----:R-:W-:-:S05]  /*1f20*/  FFMA R14, -R13, R15, R14 ;  /* 0x0000000f0d0e7223 */ /* 0x003fca000000010e */
        /* <DEDUP_REMOVED lines=12> */
[----:B------:R2:W-:Y:S02]  /*1ff0*/  STS [R7], R14 ;  /* 0x0000000e07007388 */ /* 0x0005e40000000800 */
.L_x_42:
[----:B------:R-:W-:Y:S05]  /*2000*/  @!P1 BRA `(.L_x_41) ;  /* 0x0000000000549947 */ /* 0x000fea0003800000 */
[C---:B------:R-:W-:Y:S02]  /*2010*/  LOP3.LUT P0, RZ, R6.reuse, 0x3, RZ, 0xc0, !PT ;  /* 0x0000000306ff7812 */ /* 0x040fe4000780c0ff */
[----:B------:R-:W-:-:S04]  /*2020*/  LOP3.LUT R11, R6, 0x1, RZ, 0xc0, !PT ;  /* 0x00000001060b7812 */ /* 0x000fc800078ec0ff */
[----:B------:R-:W-:-:S07]  /*2030*/  ISETP.NE.U32.AND P1, PT, R11, 0x1, PT ;  /* 0x000000010b00780c */ /* 0x000fce0003f25070 */
[----:B------:R-:W-:Y:S06]  /*2040*/  @!P0 BRA `(.L_x_43) ;  /* 0x00000000002c8947 */ /* 0x000fec0003800000 */
[C---:B------:R-:W-:Y:S02]  /*2050*/  IMAD R13, R9.reuse, 0x4, R10 ;  /* 0x00000004090d7824 */ /* 0x040fe400078e020a */
[C---:B------:R-:W-:Y:S02]  /*2060*/  IMAD R15, R9.reuse, 0x40, R0 ;  /* 0x00000040090f7824 */ /* 0x040fe400078e0200 */
[----:B------:R-:W-:Y:S01]  /*2070*/  VIADD R9, R9, 0x2 ;  /* 0x0000000209097836 */ /* 0x000fe20000000000 */
[----:B------:R-:W-:Y:S04]  /*2080*/  LDS R11, [R13] ;  /* 0x000000000d0b7984 */ /* 0x000fe80000000800 */
[----:B------:R-:W1:Y:S02]  /*2090*/  LDS R12, [R15] ;  /* 0x000000000f0c7984 */ /* 0x000e640000000800 */
[----:B-1----:R-:W-:-:S05]  /*20a0*/  FFMA R12, -R11, R12, R14 ;  /* 0x0000000c0b0c7223 */ /* 0x002fca000000010e */
[----:B------:R-:W-:Y:S04]  /*20b0*/  STS [R7], R12 ;  /* 0x0000000c07007388 */ /* 0x000fe80000000800 */
[----:B------:R-:W-:Y:S04]  /*20c0*/  LDS R11, [R13+0x4] ;  /* 0x000004000d0b7984 */ /* 0x000fe80000000800 */
[----:B0-2---:R-:W0:Y:S02]  /*20d0*/  LDS R14, [R15+0x40] ;  /* 0x000040000f0e7984 */ /* 0x005e240000000800 */
[----:B0-----:R-:W-:-:S05]  /*20e0*/  FFMA R14, -R11, R14, R12 ;  /* 0x0000000e0b0e7223 */ /* 0x001fca000000010c */
[----:B------:R3:W-:Y:S02]  /*20f0*/  STS [R7], R14 ;  /* 0x0000000e07007388 */ /* 0x0007e40000000800 */
.L_x_43:
[C---:B------:R-:W-:Y:S02]  /*2100*/  @P1 IMAD R11, R9.reuse, 0x40, R0 ;  /* 0x00000040090b1824 */ /* 0x040fe400078e0200 */
[----:B------:R-:W-:-:S04]  /*2110*/  @P1 IMAD R10, R9, 0x4, R10 ;  /* 0x00000004090a1824 */ /* 0x000fc800078e020a */
[----:B------:R-:W-:Y:S04]  /*2120*/  @P1 LDS R11, [R11] ;  /* 0x000000000b0b1984 */ /* 0x000fe80000000800 */
[----:B------:R-:W0:Y:S02]  /*2130*/  @P1 LDS R9, [R10] ;  /* 0x000000000a091984 */ /* 0x000e240000000800 */
[----:B0123--:R-:W-:-:S05]  /*2140*/  @P1 FFMA R14, -R9, R11, R14 ;  /* 0x0000000b090e1223 */ /* 0x00ffca000000010e */
[----:B------:R3:W-:Y:S02]  /*2150*/  @P1 STS [R7], R14 ;  /* 0x0000000e07001388 */ /* 0x0007e40000000800 */
.L_x_41:
[----:B------:R-:W-:-:S05]  /*2160*/  VIADD R11, R3, 0x1 ;  /* 0x00000001030b7836 */ /* 0x000fca0000000000 */
[----:B------:R-:W-:-:S13]  /*2170*/  ISETP.NE.AND P0, PT, R11, 0x10, PT ;  /* 0x000000100b00780c */ /* 0x000fda0003f05270 */
[----:B------:R-:W-:Y:S05]  /*2180*/  @!P0 BRA `(.L_x_44) ;  /* 0x0000000400f08947 */ /* 0x000fea0003800000 */
[----:B------:R-:W-:Y:S01]  /*2190*/  VIADD R6, R6, 0x1 ;  /* 0x0000000106067836 */ /* 0x000fe20000000000 */
[----:B------:R-:W-:Y:S06]  /*21a0*/  BRA `(.L_x_45) ;  /* 0xfffffff800487947 */ /* 0x000fec000383ffff */
.L_x_38:
[----:B------:R-:W-:Y:S01]  /*21b0*/  IMAD R6, R4, 0x3c, R5 ;  /* 0x0000003c04067824 */ /* 0x000fe200078e0205 */
[----:B------:R-:W-:Y:S01]  /*21c0*/  PRMT R9, RZ, 0x7610, R9 ;  /* 0x00007610ff097816 */ /* 0x000fe20000000009 */
[----:B0-----:R-:W-:Y:S01]  /*21d0*/  IMAD.MOV.U32 R8, RZ, RZ, RZ ;  /* 0x000000ffff087224 */ /* 0x001fe200078e00ff */
[----:B------:R-:W-:-:S07]  /*21e0*/  PRMT R10, RZ, 0x7610, R10 ;  /* 0x00007610ff0a7816 */ /* 0x000fce000000000a */
.L_x_53:
[C---:B------:R-:W-:Y:S01]  /*21f0*/  ISETP.NE.AND P0, PT, R8.reuse, RZ, PT ;  /* 0x000000ff0800720c */ /* 0x040fe20003f05270 */
[C---:B------:R-:W-:Y:S02]  /*2200*/  IMAD R2, R8.reuse, 0x4, R7 ;  /* 0x0000000408027824 */ /* 0x040fe400078e0207 */
[----:B----4-:R-:W-:-:S10]  /*2210*/  IMAD R11, R8, 0x4, R6 ;  /* 0x00000004080b7824 */ /* 0x010fd400078e0206 */
[----:B0-----:R0:W2:Y:S01]  /*2220*/  @!P0 LDS R16, [R6+-0x400] ;  /* 0xfffc000006108984 */ /* 0x0010a20000000800 */
[----:B------:R-:W-:Y:S05]  /*2230*/  @!P0 BRA `(.L_x_46) ;  /* 0x00000004006c8947 */ /* 0x000fea0003800000 */
[----:B--2---:R2:W3:Y:S01]  /*2240*/  LDS R16, [R11+-0x400] ;  /* 0xfffc00000b107984 */ /* 0x0044e20000000800 */
[C---:B------:R-:W-:Y:S01]  /*2250*/  ISETP.GE.U32.AND P0, PT, R8.reuse, 0x8, PT ;  /* 0x000000080800780c */ /* 0x040fe20003f06070 */
[----:B------:R-:W-:Y:S01]  /*2260*/  IMAD.MOV.U32 R13, RZ, RZ, RZ ;  /* 0x000000ffff0d7224 */ /* 0x000fe200078e00ff */
[----:B------:R-:W-:-:S11]  /*2270*/  LOP3.LUT P1, RZ, R8, 0x7, RZ, 0xc0, !PT ;  /* 0x0000000708ff7812 */ /* 0x000fd6000782c0ff */
[----:B------:R-:W-:Y:S05]  /*2280*/  @!P0 BRA `(.L_x_47) ;  /* 0x00000000009c8947 */ /* 0x000fea0003800000 */
[----:B------:R-:W-:Y:S01]  /*2290*/  LOP3.LUT R13, R8, 0x7ffffff8, RZ, 0xc0, !PT ;  /* 0x7ffffff8080d7812 */ /* 0x000fe200078ec0ff */
[----:B-1----:R-:W-:-:S07]  /*22a0*/  IMAD.MOV.U32 R3, RZ, RZ, RZ ;  /* 0x000000ffff037224 */ /* 0x002fce00078e00ff */
.L_x_48:
[C---:B------:R-:W-:Y:S02]  /*22b0*/  IMAD R14, R3.reuse, 0x4, R6 ;  /* 0x00000004030e7824 */ /* 0x040fe400078e0206 */
[C---:B------:R-:W-:Y:S02]  /*22c0*/  IMAD R12, R3.reuse, 0x40, R2 ;  /* 0x00000040030c7824 */ /* 0x040fe400078e0202 */
[----:B------:R-:W-:Y:S01]  /*22d0*/  VIADD R3, R3, 0x8 ;  /* 0x0000000803037836 */ /* 0x000fe20000000000 */
[----:B------:R-:W-:Y:S04]  /*22e0*/  LDS R15, [R14+-0x400] ;  /* 0xfffc00000e0f7984 */ /* 0x000fe80000000800 */
[----:B------:R-:W3:Y:S01]  /*22f0*/  LDS R17, [R12] ;  /* 0x000000000c117984 */ /* 0x000ee20000000800 */
[----:B------:R-:W-:Y:S01]  /*2300*/  ISETP.NE.AND P0, PT, R3, R13, PT ;  /* 0x0000000d0300720c */ /* 0x000fe20003f05270 */
[----:B---34-:R-:W-:-:S05]  /*2310*/  FFMA R16, -R15, R17, R16 ;  /* 0x000000110f107223 */ /* 0x018fca0000000110 */
[----:B------:R-:W-:Y:S04]  /*2320*/  STS [R11+-0x400], R16 ;  /* 0xfffc00100b007388 */ /* 0x000fe80000000800 */
[----:B------:R-:W-:Y:S04]  /*2330*/  LDS R15, [R14+-0x3fc] ;  /* 0xfffc04000e0f7984 */ /* 0x000fe80000000800 */
[----:B------:R-:W1:Y:S02]  /*2340*/  LDS R17, [R12+0x40] ;  /* 0x000040000c117984 */ /* 0x000e640000000800 */
[----:B-1----:R-:W-:-:S05]  /*2350*/  FFMA R18, -R15, R17, R16 ;  /* 0x000000110f127223 */ /* 0x002fca0000000110 */
        /* <DEDUP_REMOVED lines=24> */
[----:B------:R4:W-:Y:S01]  /*24e0*/  STS [R11+-0x400], R16 ;  /* 0xfffc00100b007388 */ /* 0x0009e20000000800 */
[----:B------:R-:W-:Y:S05]  /*24f0*/  @P0 BRA `(.L_x_48) ;  /* 0xfffffffc006c0947 */ /* 0x000fea000383ffff */
.L_x_47:
[----:B------:R-:W-:Y:S05]  /*2500*/  @!P1 BRA `(.L_x_46) ;  /* 0x0000000000b89947 */ /* 0x000fea0003800000 */
[----:B------:R-:W-:-:S04]  /*2510*/  LOP3.LUT R12, R10, 0x7, RZ, 0xc0, !PT ;  /* 0x000000070a0c7812 */ /* 0x000fc800078ec0ff */
[C---:B------:R-:W-:Y:S01]  /*2520*/  LOP3.LUT P1, RZ, R12.reuse, 0x3, RZ, 0xc0, !PT ;  /* 0x000000030cff7812 */ /* 0x040fe2000782c0ff */
[----:B-1----:R-:W-:-:S05]  /*2530*/  VIADD R3, R12, 0xffffffff ;  /* 0xffffffff0c037836 */ /* 0x002fca0000000000 */
[----:B------:R-:W-:-:S13]  /*2540*/  ISETP.GE.U32.AND P0, PT, R3, 0x3, PT ;  /* 0x000000030300780c */ /* 0x000fda0003f06070 */
[----:B------:R-:W-:Y:S05]  /*2550*/  @!P0 BRA `(.L_x_49) ;  /* 0x00000000004c8947 */ /* 0x000fea0003800000 */
[C---:B------:R-:W-:Y:S02]  /*2560*/  IMAD R3, R13.reuse, 0x4, R6 ;  /* 0x000000040d037824 */ /* 0x040fe400078e0206 */
[C---:B------:R-:W-:Y:S02]  /*2570*/  IMAD R12, R13.reuse, 0x40, R2 ;  /* 0x000000400d0c7824 */ /* 0x040fe400078e0202 */
[----:B------:R-:W-:Y:S01]  /*2580*/  VIADD R13, R13, 0x4 ;  /* 0x000000040d0d7836 */ /* 0x000fe20000000000 */
[----:B------:R-:W-:Y:S04]  /*2590*/  LDS R15, [R3+-0x400] ;  /* 0xfffc0000030f7984 */ /* 0x000fe80000000800 */
[----:B------:R-:W3:Y:S02]  /*25a0*/  LDS R14, [R12] ;  /* 0x000000000c0e7984 */ /* 0x000ee40000000800 */
[----:B---3--:R-:W-:-:S05]  /*25b0*/  FFMA R14, -R15, R14, R16 ;  /* 0x0000000e0f0e7223 */ /* 0x008fca0000000110 */
[----:B------:R-:W-:Y:S04]  /*25c0*/  STS [R11+-0x400], R14 ;  /* 0xfffc000e0b007388 */ /* 0x000fe80000000800 */
[----:B------:R-:W-:Y:S04]  /*25d0*/  LDS R15, [R3+-0x3fc] ;  /* 0xfffc0400030f7984 */ /* 0x000fe80000000800 */
[----:B----4-:R-:W1:Y:S02]  /*25e0*/  LDS R16, [R12+0x40] ;  /* 0x000040000c107984 */ /* 0x010e640000000800 */
        /* <DEDUP_REMOVED lines=9> */
[----:B------:R1:W-:Y:S02]  /*2680*/  STS [R11+-0x400], R16 ;  /* 0xfffc00100b007388 */ /* 0x0003e40000000800 */
.L_x_49:
[----:B------:R-:W-:Y:S05]  /*2690*/  @!P1 BRA `(.L_x_46) ;  /* 0x0000000000549947 */ /* 0x000fea0003800000 */
[C---:B------:R-:W-:Y:S02]  /*26a0*/  LOP3.LUT R3, R9.reuse, 0x3, RZ, 0xc0, !PT ;  /* 0x0000000309037812 */ /* 0x040fe400078ec0ff */
[----:B------:R-:W-:Y:S02]  /*26b0*/  LOP3.LUT R12, R9, 0x1, RZ, 0xc0, !PT ;  /* 0x00000001090c7812 */ /* 0x000fe400078ec0ff */
[----:B------:R-:W-:Y:S02]  /*26c0*/  ISETP.NE.AND P0, PT, R3, 0x1, PT ;  /* 0x000000010300780c */ /* 0x000fe40003f05270 */
[----:B------:R-:W-:-:S11]  /*26d0*/  ISETP.NE.U32.AND P1, PT, R12, 0x1, PT ;  /* 0x000000010c00780c */ /* 0x000fd60003f25070 */
        /* <DEDUP_REMOVED lines=9> */
[----:B-1--4-:R-:W1:Y:S02]  /*2770*/  LDS R16, [R15+0x40] ;  /* 0x000040000f107984 */ /* 0x012e640000000800 */
[----:B-1----:R-:W-:-:S05]  /*2780*/  FFMA R16, -R3, R16, R12 ;  /* 0x0000001003107223 */ /* 0x002fca000000010c */
[----:B------:R1:W-:Y:S02]  /*2790*/  STS [R11+-0x400], R16 ;  /* 0xfffc00100b007388 */ /* 0x0003e40000000800 */
.L_x_50:
[C---:B------:R-:W-:Y:S02]  /*27a0*/  @!P1 IMAD R3, R13.reuse, 0x4, R6 ;  /* 0x000000040d039824 */ /* 0x040fe400078e0206 */
[----:B------:R-:W-:-:S04]  /*27b0*/  @!P1 IMAD R13, R13, 0x40, R2 ;  /* 0x000000400d0d9824 */ /* 0x000fc800078e0202 */
[----:B------:R-:W-:Y:S04]  /*27c0*/  @!P1 LDS R3, [R3+-0x400] ;  /* 0xfffc000003039984 */ /* 0x000fe80000000800 */
[----:B------:R-:W1:Y:S02]  /*27d0*/  @!P1 LDS R13, [R13] ;  /* 0x000000000d0d9984 */ /* 0x000e640000000800 */
[----:B-1-34-:R-:W-:-:S07]  /*27e0*/  @!P1 FFMA R16, -R3, R13, R16 ;  /* 0x0000000d03109223 */ /* 0x01afce0000000110 */
.L_x_46:
[C---:B-1----:R-:W-:Y:S01]  /*27f0*/  IMAD R3, R8.reuse, 0x3c, R2 ;  /* 0x0000003c08037824 */ /* 0x042fe200078e0202 */
[----:B------:R-:W-:Y:S03]  /*2800*/  BSSY.RECONVERGENT B1, `(.L_x_51) ;  /* 0x000000e000017945 */ /* 0x000fe60003800200 */
[----:B------:R-:W-:-:S05]  /*2810*/  IMAD R3, R8, 0x4, R3 ;  /* 0x0000000408037824 */ /* 0x000fca00078e0203 */
[----:B------:R-:W1:Y:S02]  /*2820*/  LDS R15, [R3] ;  /* 0x00000000030f7984 */ /* 0x000e640000000800 */
[----:B-1----:R-:W1:Y:S08]  /*2830*/  MUFU.RCP R2, R15 ;  /* 0x0000000f00027308 */ /* 0x002e700000001000 */
[----:B--23--:R-:W2:Y:S01]  /*2840*/  FCHK P0, R16, R15 ;  /* 0x0000000f10007302 */ /* 0x00cea20000000000 */
[----:B-1----:R-:W-:-:S04]  /*2850*/  FFMA R13, -R15, R2, 1 ;  /* 0x3f8000000f0d7423 */ /* 0x002fc80000000102 */
[----:B------:R-:W-:-:S04]  /*2860*/  FFMA R2, R2, R13, R2 ;  /* 0x0000000d02027223 */ /* 0x000fc80000000002 */
[----:B------:R-:W-:-:S04]  /*2870*/  FFMA R13, R2, R16, RZ ;  /* 0x00000010020d7223 */ /* 0x000fc800000000ff */
[----:B------:R-:W-:-:S04]  /*2880*/  FFMA R12, -R15, R13, R16 ;  /* 0x0000000d0f0c7223 */ /* 0x000fc80000000110 */
[----:B------:R-:W-:Y:S01]  /*2890*/  FFMA R2, R2, R12, R13 ;  /* 0x0000000c02027223 */ /* 0x000fe2000000000d */
[----:B--2---:R-:W-:Y:S06]  /*28a0*/  @!P0 BRA `(.L_x_52) ;  /* 0x00000000000c8947 */ /* 0x004fec0003800000 */
[----:B------:R-:W-:Y:S01]  /*28b0*/  IMAD.MOV.U32 R3, RZ, RZ, R16 ;  /* 0x000000ffff037224 */ /* 0x000fe200078e0010 */
[----:B------:R-:W-:-:S07]  /*28c0*/  MOV R12, 0x28e0 ;  /* 0x000028e0000c7802 */ /* 0x000fce0000000f00 */
[----:B0---4-:R-:W-:Y:S05]  /*28d0*/  CALL.REL.NOINC `($__internal_0_$__cuda_sm3x_div_rn_noftz_f32_slowpath) ;  /* 0x0000001000507944 */ /* 0x011fea0003c00000 */
.L_x_52:
[----:B------:R-:W-:Y:S05]  /*28e0*/  BSYNC.RECONVERGENT B1 ;  /* 0x0000000000017941 */ /* 0x000fea0003800200 */
.L_x_51:
[----:B------:R2:W-:Y:S01]  /*28f0*/  STS [R11+-0x400], R2 ;  /* 0xfffc00020b007388 */ /* 0x0005e20000000800 */
[----:B------:R-:W-:Y:S02]  /*2900*/  VIADD R8, R8, 0x1 ;  /* 0x0000000108087836 */ /* 0x000fe40000000000 */
[----:B------:R-:W-:Y:S02]  /*2910*/  VIADD R10, R10, 0x1 ;  /* 0x000000010a0a7836 */ /* 0x000fe40000000000 */
[----:B------:R-:W-:Y:S01]  /*2920*/  VIADD R9, R9, 0x1 ;  /* 0x0000000109097836 */ /* 0x000fe20000000000 */
[----:B------:R-:W-:-:S13]  /*2930*/  ISETP.NE.AND P0, PT, R8, 0x10, PT ;  /* 0x000000100800780c */ /* 0x000fda0003f05270 */
[----:B--2---:R-:W-:Y:S05]  /*2940*/  @P0 BRA `(.L_x_53) ;  /* 0xfffffff800280947 */ /* 0x004fea000383ffff */
.L_x_44:
[----:B------:R-:W-:Y:S05]  /*2950*/  BSYNC.RECONVERGENT B0 ;  /* 0x0000000000007941 */ /* 0x000fea0003800200 */
.L_x_37:
[----:B------:R-:W-:Y:S01]  /*2960*/  BAR.SYNC.DEFER_BLOCKING 0x0 ;  /* 0x0000000000007b1d */ /* 0x000fe20000010000 */
[----:B------:R-:W-:-:S13]  /*2970*/  ISETP.GT.U32.AND P0, PT, R4, 0xf, PT ;  /* 0x0000000f0400780c */ /* 0x000fda0003f04070 */
[----:B------:R-:W-:Y:S05]  /*2980*/  @P0 BRA `(.L_x_54) ;  /* 0x0000000400880947 */ /* 0x000fea0003800000 */
[----:B------:R-:W5:Y:S01]  /*2990*/  S2R R5, SR_CTAID.X ;  /* 0x0000000000057919 */ /* 0x000f620000002500 */
[----:B------:R-:W0:Y:S02]  /*29a0*/  LDC.64 R2, c[0x0][0x388] ;  /* 0x0000e200ff027b82 */ /* 0x000e240000000a00 */
[----:B0-----:R-:W-:Y:S02]  /*29b0*/  IMAD R6, R3, R2, R2 ;  /* 0x0000000203067224 */ /* 0x001fe400078e0202 */
[----:B-----5:R-:W-:-:S05]  /*29c0*/  IMAD R4, R5, 0x10, R4 ;  /* 0x0000001005047824 */ /* 0x020fca00078e0204 */
[----:B------:R-:W-:Y:S01]  /*29d0*/  IADD3 R4, PT, PT, R4, R3, R6 ;  /* 0x0000000304047210 */ /* 0x000fe20007ffe006 */
[----:B------:R-:W-:-:S04]  /*29e0*/  IMAD R3, R2, R2, RZ ;  /* 0x0000000202037224 */ /* 0x000fc800078e02ff */
[----:B------:R-:W-:-:S04]  /*29f0*/  VIADD R17, R4, 0x10 ;  /* 0x0000001004117836 */ /* 0x000fc80000000000 */
[C---:B------:R-:W-:Y:S01]  /*2a00*/  IMAD.IADD R19, R17.reuse, 0x1, R2 ;  /* 0x0000000111137824 */ /* 0x040fe200078e0202 */
[----:B------:R-:W-:-:S03]  /*2a10*/  ISETP.GE.U32.AND P5, PT, R17, R3, PT ;  /* 0x000000031100720c */ /* 0x000fc60003fa6070 */
[C---:B------:R-:W-:Y:S01]  /*2a20*/  IMAD.IADD R13, R19.reuse, 0x1, R2 ;  /* 0x00000001130d7824 */ /* 0x040fe200078e0202 */
[----:B------:R-:W-:-:S03]  /*2a30*/  ISETP.GE.U32.AND P6, PT, R19, R3, PT ;  /* 0x000000031300720c */ /* 0x000fc60003fc6070 */
[C---:B--23--:R-:W-:Y:S01]  /*2a40*/  IMAD.IADD R7, R13.reuse, 0x1, R2 ;  /* 0x000000010d077824 */ /* 0x04cfe200078e0202 */
[----:B------:R-:W-:-:S03]  /*2a50*/  ISETP.GE.U32.AND P4, PT, R13, R3, PT ;  /* 0x000000030d00720c */ /* 0x000fc60003f86070 */
[C-C-:B------:R-:W-:Y:S01]  /*2a60*/  IMAD.IADD R4, R7.reuse, 0x1, R2.reuse ;  /* 0x0000000107047824 */ /* 0x140fe200078e0202 */
[-C--:B------:R-:W-:Y:S01]  /*2a70*/  ISETP.GE.U32.AND P0, PT, R7, R3.reuse, PT ;  /* 0x000000030700720c */ /* 0x080fe20003f06070 */
[----:B------:R-:W0:Y:S01]  /*2a80*/  @!P5 LDS R6, [R0+0x40] ;  /* 0x000040000006d984 */ /* 0x000e220000000800 */
[----:B------:R-:W2:Y:S01]  /*2a90*/  @!P5 LDC.64 R24, c[0x0][0x380] ;  /* 0x0000e000ff18db82 */ /* 0x000ea20000000a00 */
[C-C-:B----4-:R-:W-:Y:S01]  /*2aa0*/  IMAD.IADD R11, R4.reuse, 0x1, R2.reuse ;  /* 0x00000001040b7824 */ /* 0x150fe200078e0202 */
[-C--:B------:R-:W-:Y:S01]  /*2ab0*/  ISETP.GE.U32.AND P1, PT, R4, R3.reuse, PT ;  /* 0x000000030400720c */ /* 0x080fe20003f26070 */
[----:B------:R-:W3:Y:S02]  /*2ac0*/  @!P6 LDS R22, [R0+0x80] ;  /* 0x000080000016e984 */ /* 0x000ee40000000800 */
[C-C-:B------:R-:W-:Y:S01]  /*2ad0*/  IMAD.IADD R5, R11.reuse, 0x1, R2.reuse ;  /* 0x000000010b057824 */ /* 0x140fe200078e0202 */
[-C--:B------:R-:W-:Y:S01]  /*2ae0*/  ISETP.GE.U32.AND P2, PT, R11, R3.reuse, PT ;  /* 0x000000030b00720c */ /* 0x080fe20003f46070 */
[----:B------:R-:W4:Y:S01]  /*2af0*/  @!P4 LDS R10, [R0+0xc0] ;  /* 0x0000c000000ac984 */ /* 0x000f220000000800 */
[----:B-1----:R-:W1:Y:S01]  /*2b00*/  @!P6 LDC.64 R14, c[0x0][0x380] ;  /* 0x0000e000ff0eeb82 */ /* 0x002e620000000a00 */
[C---:B------:R-:W-:Y:S01]  /*2b10*/  IMAD.IADD R28, R5.reuse, 0x1, R2 ;  /* 0x00000001051c7824 */ /* 0x040fe200078e0202 */
[----:B------:R-:W-:Y:S01]  /*2b20*/  ISETP.GE.U32.AND P3, PT, R5, R3, PT ;  /* 0x000000030500720c */ /* 0x000fe20003f66070 */
[----:B------:R-:W5:Y:S04]  /*2b30*/  @!P0 LDS R27, [R0+0x100] ;  /* 0x00010000001b8984 */ /* 0x000f680000000800 */
[----:B------:R-:W5:Y:S01]  /*2b40*/  @!P1 LDS R12, [R0+0x140] ;  /* 0x00014000000c9984 */ /* 0x000f620000000800 */
[----:B------:R-:W3:Y:S03]  /*2b50*/  @!P4 LDC.64 R8, c[0x0][0x380] ;  /* 0x0000e000ff08cb82 */ /* 0x000ee60000000a00 */
[----:B------:R-:W5:Y:S04]  /*2b60*/  @!P2 LDS R29, [R0+0x180] ;  /* 0x00018000001da984 */ /* 0x000f680000000800 */
[----:B------:R-:W5:Y:S01]  /*2b70*/  @!P3 LDS R23, [R0+0x1c0] ;  /* 0x0001c0000017b984 */ /* 0x000f620000000800 */
[----:B--2---:R-:W-:Y:S01]  /*2b80*/  @!P5 IMAD.WIDE.U32 R24, R17, 0x4, R24 ;  /* 0x000000041118d825 */ /* 0x004fe200078e0018 */
[----:B------:R-:W2:Y:S03]  /*2b90*/  @!P2 LDC.64 R20, c[0x0][0x380] ;  /* 0x0000e000ff14ab82 */ /* 0x000ea60000000a00 */
[----:B-1----:R-:W-:-:S05]  /*2ba0*/  @!P6 IMAD.WIDE.U32 R14, R19, 0x4, R14 ;  /* 0x00000004130ee825 */ /* 0x002fca00078e000e */
[----:B------:R-:W1:Y:S01]  /*2bb0*/  @!P0 LDC.64 R16, c[0x0][0x380] ;  /* 0x0000e000ff108b82 */ /* 0x000e620000000a00 */
[----:B0-----:R0:W-:Y:S01]  /*2bc0*/  @!P5 STG.E desc[UR8][R24.64], R6 ;  /* 0x000000061800d986 */ /* 0x0011e2000c101908 */
[----:B------:R-:W-:-:S06]  /*2bd0*/  ISETP.GE.U32.AND P5, PT, R28, R3, PT ;  /* 0x000000031c00720c */ /* 0x000fcc0003fa6070 */
[----:B------:R-:W5:Y:S01]  /*2be0*/  @!P1 LDC.64 R18, c[0x0][0x380] ;  /* 0x0000e000ff129b82 */ /* 0x000f620000000a00 */
[----:B---3--:R-:W-:Y:S01]  /*2bf0*/  @!P4 IMAD.WIDE.U32 R8, R13, 0x4, R8 ;  /* 0x000000040d08c825 */ /* 0x008fe200078e0008 */
[----:B------:R3:W-:Y:S03]  /*2c00*/  @!P6 STG.E desc[UR8][R14.64], R22 ;  /* 0x000000160e00e986 */ /* 0x0007e6000c101908 */
[----:B------:R-:W-:Y:S01]  /*2c10*/  IMAD.IADD R13, R28, 0x1, R2 ;  /* 0x000000011c0d7824 */ /* 0x000fe200078e0202 */
[----:B----4-:R4:W-:Y:S01]  /*2c20*/  @!P4 STG.E desc[UR8][R8.64], R10 ;  /* 0x0000000a0800c986 */ /* 0x0109e2000c101908 */
[----:B--2---:R-:W-:-:S03]  /*2c30*/  @!P2 IMAD.WIDE.U32 R20, R11, 0x4, R20 ;  /* 0x000000040b14a825 */ /* 0x004fc600078e0014 */
[C---:B------:R-:W-:Y:S01]  /*2c40*/  ISETP.GE.U32.AND P4, PT, R13.reuse, R3, PT ;  /* 0x000000030d00720c */ /* 0x040fe20003f86070 */
[----:B0-----:R-:W-:Y:S01]  /*2c50*/  IMAD.IADD R25, R13, 0x1, R2 ;  /* 0x000000010d197824 */ /* 0x001fe200078e0202 */
[----:B------:R-:W0:Y:S01]  /*2c60*/  @!P5 LDS R26, [R0+0x200] ;  /* 0x00020000001ad984 */ /* 0x000e220000000800 */
[----:B---3--:R-:W2:Y:S01]  /*2c70*/  @!P3 LDC.64 R14, c[0x0][0x380] ;  /* 0x0000e000ff0ebb82 */ /* 0x008ea20000000a00 */
[----:B-1----:R-:W-:-:S04]  /*2c80*/  @!P0 IMAD.WIDE.U32 R16, R7, 0x4, R16 ;  /* 0x0000000407108825 */ /* 0x002fc800078e0010 */
[C-C-:B------:R-:W-:Y:S01]  /*2c90*/  IMAD.IADD R7, R25.reuse, 0x1, R2.reuse ;  /* 0x0000000119077824 */ /* 0x140fe200078e0202 */
[----:B-----5:R-:W-:Y:S02]  /*2ca0*/  @!P0 STG.E desc[UR8][R16.64], R27 ;  /* 0x0000001b10008986 */ /* 0x020fe4000c101908 */
[----:B----4-:R-:W1:Y:S01]  /*2cb0*/  @!P5 LDC.64 R8, c[0x0][0x380] ;  /* 0x0000e000ff08db82 */ /* 0x010e620000000a00 */
[----:B------:R-:W-:Y:S01]  /*2cc0*/  ISETP.GE.U32.AND P0, PT, R25, R3, PT ;  /* 0x000000031900720c */ /* 0x000fe20003f06070 */
[----:B------:R-:W-:Y:S01]  /*2cd0*/  IMAD.IADD R6, R7, 0x1, R2 ;  /* 0x0000000107067824 */ /* 0x000fe200078e0202 */
[----:B------:R-:W3:Y:S01]  /*2ce0*/  @!P4 LDS R27, [R0+0x240] ;  /* 0x00024000001bc984 */ /* 0x000ee20000000800 */
[----:B------:R-:W-:-:S04]  /*2cf0*/  @!P1 IMAD.WIDE.U32 R18, R4, 0x4, R18 ;  /* 0x0000000404129825 */ /* 0x000fc800078e0012 */
[----:B------:R-:W4:Y:S01]  /*2d00*/  @!P4 LDC.64 R10, c[0x0][0x380] ;  /* 0x0000e000ff0acb82 */ /* 0x000f220000000a00 */
[----:B------:R-:W-:Y:S01]  /*2d10*/  @!P1 STG.E desc[UR8][R18.64], R12 ;  /* 0x0000000c12009986 */ /* 0x000fe2000c101908 */
[----:B------:R-:W-:-:S03]  /*2d20*/  ISETP.GE.U32.AND P1, PT, R7, R3, PT ;  /* 0x000000030700720c */ /* 0x000fc60003f26070 */
[----:B------:R1:W-:Y:S01]  /*2d30*/  @!P2 STG.E desc[UR8][R20.64], R29 ;  /* 0x0000001d1400a986 */ /* 0x0003e2000c101908 */
[----:B------:R-:W-:Y:S01]  /*2d40*/  ISETP.GE.U32.AND P2, PT, R6, R3, PT ;  /* 0x000000030600720c */ /* 0x000fe20003f46070 */
[----:B--2---:R-:W-:-:S04]  /*2d50*/  @!P3 IMAD.WIDE.U32 R14, R5, 0x4, R14 ;  /* 0x00000004050eb825 */ /* 0x004fc800078e000e */
[--C-:B------:R-:W-:Y:S01]  /*2d60*/  IMAD.IADD R5, R6, 0x1, R2.reuse ;  /* 0x0000000106057824 */ /* 0x100fe200078e0202 */
[----:B------:R2:W-:Y:S03]  /*2d70*/  @!P3 STG.E desc[UR8][R14.64], R23 ;  /* 0x000000170e00b986 */ /* 0x0005e6000c101908 */
[C---:B------:R-:W-:Y:S01]  /*2d80*/  IMAD.IADD R4, R5.reuse, 0x1, R2 ;  /* 0x0000000105047824 */ /* 0x040fe200078e0202 */
[-C--:B------:R-:W-:Y:S01]  /*2d90*/  ISETP.GE.U32.AND P3, PT, R5, R3.reuse, PT ;  /* 0x000000030500720c */ /* 0x080fe20003f66070 */
[----:B-1----:R-:W-:Y:S02]  /*2da0*/  @!P5 IMAD.WIDE.U32 R28, R28, 0x4, R8 ;  /* 0x000000041c1cd825 */ /* 0x002fe400078e0008 */
[----:B------:R-:W-:Y:S01]  /*2db0*/  @!P2 LDS R22, [R0+0x300] ;  /* 0x000300000016a984 */ /* 0x000fe20000000800 */
[----:B------:R-:W1:Y:S01]  /*2dc0*/  @!P2 LDC.64 R16, c[0x0][0x380] ;  /* 0x0000e000ff10ab82 */ /* 0x000e620000000a00 */
[----:B------:R-:W-:-:S02]  /*2dd0*/  ISETP.GE.U32.AND P6, PT, R4, R3, PT ;  /* 0x000000030400720c */ /* 0x000fc40003fc6070 */
[----:B------:R-:W5:Y:S01]  /*2de0*/  @!P0 LDS R8, [R0+0x280] ;  /* 0x0002800000088984 */ /* 0x000f620000000800 */
[----:B----4-:R-:W-:-:S03]  /*2df0*/  @!P4 IMAD.WIDE.U32 R10, R13, 0x4, R10 ;  /* 0x000000040d0ac825 */ /* 0x010fc600078e000a */
[----:B------:R-:W4:Y:S01]  /*2e00*/  @!P1 LDS R9, [R0+0x2c0] ;  /* 0x0002c00000099984 */ /* 0x000f220000000800 */
[----:B------:R-:W5:Y:S03]  /*2e10*/  @!P0 LDC.64 R12, c[0x0][0x380] ;  /* 0x0000e000ff0c8b82 */ /* 0x000f660000000a00 */
[----:B------:R-:W4:Y:S04]  /*2e20*/  @!P3 LDS R23, [R0+0x340] ;  /* 0x000340000017b984 */ /* 0x000f280000000800 */
[----:B------:R-:W4:Y:S01]  /*2e30*/  @!P6 LDS R24, [R0+0x380] ;  /* 0x000380000018e984 */ /* 0x000f220000000800 */
[----:B------:R-:W4:Y:S03]  /*2e40*/  @!P6 LDC.64 R20, c[0x0][0x380] ;  /* 0x0000e000ff14eb82 */ /* 0x000f260000000a00 */
[----:B0-----:R0:W-:Y:S04]  /*2e50*/  @!P5 STG.E desc[UR8][R28.64], R26 ;  /* 0x0000001a1c00d986 */ /* 0x0011e8000c101908 */
[----:B---3--:R0:W-:Y:S01]  /*2e60*/  @!P4 STG.E desc[UR8][R10.64], R27 ;  /* 0x0000001b0a00c986 */ /* 0x0081e2000c101908 */
[----:B--2---:R-:W2:Y:S01]  /*2e70*/  @!P1 LDC.64 R14, c[0x0][0x380] ;  /* 0x0000e000ff0e9b82 */ /* 0x004ea20000000a00 */
[----:B-1----:R-:W-:-:S07]  /*2e80*/  @!P2 IMAD.WIDE.U32 R16, R6, 0x4, R16 ;  /* 0x000000040610a825 */ /* 0x002fce00078e0010 */
[----:B------:R-:W1:Y:S01]  /*2e90*/  @!P3 LDC.64 R18, c[0x0][0x380] ;  /* 0x0000e000ff12bb82 */ /* 0x000e620000000a00 */
[----:B-----5:R-:W-:-:S04]  /*2ea0*/  @!P0 IMAD.WIDE.U32 R12, R25, 0x4, R12 ;  /* 0x00000004190c8825 */ /* 0x020fc800078e000c */
[C---:B----4-:R-:W-:Y:S01]  /*2eb0*/  @!P6 IMAD.WIDE.U32 R20, R4.reuse, 0x4, R20 ;  /* 0x000000040414e825 */ /* 0x050fe200078e0014 */
[----:B------:R0:W-:Y:S03]  /*2ec0*/  @!P0 STG.E desc[UR8][R12.64], R8 ;  /* 0x000000080c008986 */ /* 0x0001e6000c101908 */
[----:B------:R-:W-:Y:S02]  /*2ed0*/  IMAD.IADD R4, R4, 0x1, R2 ;  /* 0x0000000104047824 */ /* 0x000fe400078e0202 */
[----:B--2---:R-:W-:-:S03]  /*2ee0*/  @!P1 IMAD.WIDE.U32 R14, R7, 0x4, R14 ;  /* 0x00000004070e9825 */ /* 0x004fc600078e000e */
[----:B------:R-:W-:Y:S02]  /*2ef0*/  ISETP.GE.U32.AND P0, PT, R4, R3, PT ;  /* 0x000000030400720c */ /* 0x000fe40003f06070 */
[----:B------:R0:W-:Y:S01]  /*2f00*/  @!P1 STG.E desc[UR8][R14.64], R9 ;  /* 0x000000090e009986 */ /* 0x0001e2000c101908 */
[----:B-1----:R-:W-:-:S03]  /*2f10*/  @!P3 IMAD.WIDE.U32 R18, R5, 0x4, R18 ;  /* 0x000000040512b825 */ /* 0x002fc600078e0012 */
[----:B------:R0:W-:Y:S04]  /*2f20*/  @!P2 STG.E desc[UR8][R16.64], R22 ;  /* 0x000000161000a986 */ /* 0x0001e8000c101908 */
[----:B------:R0:W-:Y:S04]  /*2f30*/  @!P3 STG.E desc[UR8][R18.64], R23 ;  /* 0x000000171200b986 */ /* 0x0001e8000c101908 */
[----:B------:R0:W-:Y:S01]  /*2f40*/  @!P6 STG.E desc[UR8][R20.64], R24 ;  /* 0x000000181400e986 */ /* 0x0001e2000c101908 */
[----:B------:R-:W-:Y:S05]  /*2f50*/  @P0 EXIT ;  /* 0x000000000000094d */ /* 0x000fea0003800000 */
[----:B------:R-:W1:Y:S01]  /*2f60*/  LDS R5, [R0+0x3c0] ;  /* 0x0003c00000057984 */ /* 0x000e620000000800 */
[----:B------:R-:W2:Y:S02]  /*2f70*/  LDC.64 R2, c[0x0][0x380] ;  /* 0x0000e000ff027b82 */ /* 0x000ea40000000a00 */
[----:B--2---:R-:W-:-:S05]  /*2f80*/  IMAD.WIDE.U32 R2, R4, 0x4, R2 ;  /* 0x0000000404027825 */ /* 0x004fca00078e0002 */
[----:B-1----:R-:W-:Y:S01]  /*2f90*/  STG.E desc[UR8][R2.64], R5 ;  /* 0x0000000502007986 */ /* 0x002fe2000c101908 */
[----:B------:R-:W-:Y:S05]  /*2fa0*/  EXIT ;  /* 0x000000000000794d */ /* 0x000fea0003800000 */
.L_x_54:
[----:B------:R-:W5:Y:S01]  /*2fb0*/  S2R R0, SR_CTAID.X ;  /* 0x0000000000007919 */ /* 0x000f620000002500 */
[----:B------:R-:W5:Y:S02]  /*2fc0*/  LDC.64 R2, c[0x0][0x388] ;  /* 0x0000e200ff027b82 */ /* 0x000f640000000a00 */
[----:B-----5:R-:W-:-:S04]  /*2fd0*/  IMAD R0, R0, 0x10, R3 ;  /* 0x0000001000007824 */ /* 0x020fc800078e0203 */
[----:B------:R-:W-:-:S04]  /*2fe0*/  VIADD R0, R0, 0x10 ;  /* 0x0000001000007836 */ /* 0x000fc80000000000 */
[-C--:B------:R-:W-:Y:S02]  /*2ff0*/  IMAD R13, R0, R2.reuse, R3 ;  /* 0x00000002000d7224 */ /* 0x080fe400078e0203 */
[----:B------:R-:W-:Y:S02]  /*3000*/  IMAD R0, R2, R2, RZ ;  /* 0x0000000202007224 */ /* 0x000fe400078e02ff */
[----:B------:R-:W-:Y:S01]  /*3010*/  IMAD.IADD R21, R13, 0x1, R2 ;  /* 0x000000010d157824 */ /* 0x000fe200078e0202 */
[----:B------:R-:W-:-:S03]  /*3020*/  IADD3 R3, PT, PT, R4, -0x10, R13 ;  /* 0xfffffff004037810 */ /* 0x000fc60007ffe00d */
[--C-:B------:R-:W-:Y:S01]  /*3030*/  IMAD.IADD R27, R21, 0x1, R2.reuse ;  /* 0x00000001151b7824 */ /* 0x100fe200078e0202 */
[C---:B------:R-:W-:Y:S01]  /*3040*/  ISETP.GE.AND P2, PT, R3.reuse, R0, PT ;  /* 0x000000000300720c */ /* 0x040fe20003f46270 */
[----:B0-23--:R-:W-:-:S05]  /*3050*/  IMAD.IADD R7, R3, 0x1, R2 ;  /* 0x0000000103077824 */ /* 0x00dfca00078e0202 */
[C---:B------:R-:W-:Y:S01]  /*3060*/  ISETP.GE.AND P1, PT, R7.reuse, R0, PT ;  /* 0x000000000700720c */ /* 0x040fe20003f26270 */
[----:B------:R-:W-:-:S04]  /*3070*/  IMAD.IADD R7, R7, 0x1, R2 ;  /* 0x0000000107077824 */ /* 0x000fc800078e0202 */
[C-C-:B----4-:R-:W-:Y:S01]  /*3080*/  IMAD.IADD R11, R7.reuse, 0x1, R2.reuse ;  /* 0x00000001070b7824 */ /* 0x150fe200078e0202 */
[----:B------:R-:W-:Y:S01]  /*3090*/  ISETP.GE.AND P0, PT, R7, R0, PT ;  /* 0x000000000700720c */ /* 0x000fe20003f06270 */
[----:B------:R-:W0:Y:S01]  /*30a0*/  @!P2 LDS R3, [R5+-0x40] ;  /* 0xffffc0000503a984 */ /* 0x000e220000000800 */
[----:B-1----:R-:W1:Y:S01]  /*30b0*/  @!P2 LDC.64 R14, c[0x0][0x380] ;  /* 0x0000e000ff0eab82 */ /* 0x002e620000000a00 */
[----:B------:R-:W-:Y:S02]  /*30c0*/  @!P2 IADD3 R10, P4, PT, R13, R4, RZ ;  /* 0x000000040d0aa210 */ /* 0x000fe40007f9e0ff */
[C---:B------:R-:W-:Y:S01]  /*30d0*/  ISETP.GE.AND P3, PT, R11.reuse, R0, PT ;  /* 0x000000000b00720c */ /* 0x040fe20003f66270 */
[----:B------:R-:W-:Y:S01]  /*30e0*/  IMAD.IADD R11, R11, 0x1, R2 ;  /* 0x000000010b0b7824 */ /* 0x000fe200078e0202 */
[----:B------:R-:W2:Y:S01]  /*30f0*/  @!P1 LDS R19, [R5] ;  /* 0x0000000005139984 */ /* 0x000ea20000000800 */
[----:B------:R-:W-:Y:S02]  /*3100*/  @!P2 LEA.HI.X.SX32 R13, R13, RZ, 0x1, P4 ;  /* 0x000000ff0d0da211 */ /* 0x000fe400020f0eff */
[----:B------:R-:W3:Y:S01]  /*3110*/  @!P1 LDC.64 R8, c[0x0][0x380] ;  /* 0x0000e000ff089b82 */ /* 0x000ee20000000a00 */
[----:B------:R-:W-:-:S02]  /*3120*/  @!P1 IADD3 R16, P6, PT, R21, R4, RZ ;  /* 0x0000000415109210 */ /* 0x000fc40007fde0ff */
[----:B------:R-:W4:Y:S01]  /*3130*/  @!P0 LDS R17, [R5+0x40] ;  /* 0x0000400005118984 */ /* 0x000f220000000800 */
[C---:B------:R-:W-:Y:S01]  /*3140*/  ISETP.GE.AND P5, PT, R11.reuse, R0, PT ;  /* 0x000000000b00720c */ /* 0x040fe20003fa6270 */
[----:B------:R-:W-:-:S03]  /*3150*/  IMAD.IADD R11, R11, 0x1, R2 ;  /* 0x000000010b0b7824 */ /* 0x000fc600078e0202 */
[----:B------:R-:W5:Y:S01]  /*3160*/  @!P0 LDC.64 R6, c[0x0][0x380] ;  /* 0x0000e000ff068b82 */ /* 0x000f620000000a00 */
[----:B------:R-:W-:Y:S01]  /*3170*/  IMAD.IADD R29, R11, 0x1, R2 ;  /* 0x000000010b1d7824 */ /* 0x000fe200078e0202 */
[----:B-1----:R-:W-:-:S07]  /*3180*/  @!P2 LEA R14, P4, R10, R14, 0x2 ;  /* 0x0000000e0a0ea211 */ /* 0x002fce00078810ff */
[----:B------:R-:W-:Y:S01]  /*3190*/  @!P5 LDS R23, [R5+0xc0] ;  /* 0x0000c0000517d984 */ /* 0x000fe20000000800 */
[----:B------:R-:W-:Y:S02]  /*31a0*/  @!P2 LEA.HI.X R15, R10, R15, R13, 0x2, P4 ;  /* 0x0000000f0a0fa211 */ /* 0x000fe400020f140d */
[----:B------:R-:W1:Y:S01]  /*31b0*/  @!P3 LDC.64 R12, c[0x0][0x380] ;  /* 0x0000e000ff0cbb82 */ /* 0x000e620000000a00 */
[----:B------:R-:W-:Y:S02]  /*31c0*/  @!P1 LEA.HI.X.SX32 R10, R21, RZ, 0x1, P6 ;  /* 0x000000ff150a9211 */ /* 0x000fe400030f0eff */
[C---:B---3--:R-:W-:Y:S01]  /*31d0*/  @!P1 LEA R8, P4, R16.reuse, R8, 0x2 ;  /* 0x0000000810089211 */ /* 0x048fe200078810ff */
[----:B------:R-:W3:Y:S03]  /*31e0*/  @!P3 LDS R21, [R5+0x80] ;  /* 0x000080000515b984 */ /* 0x000ee60000000800 */
[----:B------:R-:W-:Y:S01]  /*31f0*/  @!P1 LEA.HI.X R9, R16, R9, R10, 0x2, P4 ;  /* 0x0000000910099211 */ /* 0x000fe200020f140a */
[----:B0-----:R0:W-:Y:S01]  /*3200*/  @!P2 STG.E desc[UR8][R14.64+-0x40], R3 ;  /* 0xffffc0030e00a986 */ /* 0x0011e2000c101908 */
[----:B------:R-:W-:-:S02]  /*3210*/  @!P0 IADD3 R18, P2, PT, R27, R4, RZ ;  /* 0x000000041b128210 */ /* 0x000fc40007f5e0ff */
[----:B------:R-:W-:Y:S02]  /*3220*/  ISETP.GE.AND P4, PT, R11, R0, PT ;  /* 0x000000000b00720c */ /* 0x000fe40003f86270 */
[C---:B------:R-:W-:Y:S01]  /*3230*/  @!P0 LEA.HI.X.SX32 R16, R27.reuse, RZ, 0x1, P2 ;  /* 0x000000ff1b108211 */ /* 0x040fe200010f0eff */
[----:B------:R-:W3:Y:S01]  /*3240*/  @!P5 LDC.64 R10, c[0x0][0x380] ;  /* 0x0000e000ff0adb82 */ /* 0x000ee20000000a00 */
[C---:B-----5:R-:W-:Y:S01]  /*3250*/  @!P0 LEA R24, P2, R18.reuse, R6, 0x2 ;  /* 0x0000000612188211 */ /* 0x060fe200078410ff */
[----:B------:R-:W-:Y:S01]  /*3260*/  IMAD.IADD R27, R27, 0x1, R2 ;  /* 0x000000011b1b7824 */ /* 0x000fe200078e0202 */
[----:B--2---:R2:W-:Y:S02]  /*3270*/  @!P1 STG.E desc[UR8][R8.64+-0x40], R19 ;  /* 0xffffc01308009986 */ /* 0x0045e4000c101908 */
[----:B------:R-:W-:Y:S01]  /*3280*/  @!P0 LEA.HI.X R25, R18, R7, R16, 0x2, P2 ;  /* 0x0000000712198211 */ /* 0x000fe200010f1410 */
[--C-:B------:R-:W-:Y:S01]  /*3290*/  IMAD.IADD R20, R27, 0x1, R2.reuse ;  /* 0x000000011b147824 */ /* 0x100fe200078e0202 */
[C---:B------:R-:W-:Y:S01]  /*32a0*/  ISETP.GE.AND P2, PT, R29.reuse, R0, PT ;  /* 0x000000001d00720c */ /* 0x040fe20003f46270 */
[----:B------:R-:W-:Y:S01]  /*32b0*/  IMAD.IADD R29, R29, 0x1, R2 ;  /* 0x000000011d1d7824 */ /* 0x000fe200078e0202 */
[C---:B0-----:R-:W-:Y:S01]  /*32c0*/  @!P3 IADD3 R15, P1, PT, R27.reuse, R4, RZ ;  /* 0x000000041b0fb210 */ /* 0x041fe20007f3e0ff */
[----:B------:R-:W0:Y:S01]  /*32d0*/  @!P4 LDS R3, [R5+0x100] ;  /* 0x000100000503c984 */ /* 0x000e220000000800 */
[----:B------:R-:W5:Y:S02]  /*32e0*/  @!P4 LDC.64 R6, c[0x0][0x380] ;  /* 0x0000e000ff06cb82 */ /* 0x000f640000000a00 */
[----:B------:R-:W-:Y:S01]  /*32f0*/  @!P3 LEA.HI.X.SX32 R18, R27, RZ, 0x1, P1 ;  /* 0x000000ff1b12b211 */ /* 0x000fe200008f0eff */
[----:B----4-:R4:W-:Y:S01]  /*3300*/  @!P0 STG.E desc[UR8][R24.64+-0x40], R17 ;  /* 0xffffc01118008986 */ /* 0x0109e2000c101908 */
[----:B------:R-:W-:-:S02]  /*3310*/  ISETP.GE.AND P0, PT, R29, R0, PT ;  /* 0x000000001d00720c */ /* 0x000fc40003f06270 */
[C---:B-1----:R-:W-:Y:S02]  /*3320*/  @!P3 LEA R14, P1, R15.reuse, R12, 0x2 ;  /* 0x0000000c0f0eb211 */ /* 0x042fe400078210ff */
[C---:B------:R-:W-:Y:S01]  /*3330*/  @!P5 IADD3 R12, P6, PT, R20.reuse, R4, RZ ;  /* 0x00000004140cd210 */ /* 0x040fe20007fde0ff */
[----:B------:R-:W1:Y:S01]  /*3340*/  @!P2 LDS R16, [R5+0x140] ;  /* 0x000140000510a984 */ /* 0x000e620000000800 */
[----:B------:R-:W-:Y:S01]  /*3350*/  @!P3 LEA.HI.X R15, R15, R13, R18, 0x2, P1 ;  /* 0x0000000d0f0fb211 */ /* 0x000fe200008f1412 */
[----:B--2---:R-:W2:Y:S01]  /*3360*/  @!P2 LDC.64 R8, c[0x0][0x380] ;  /* 0x0000e000ff08ab82 */ /* 0x004ea20000000a00 */
[----:B------:R-:W-:Y:S02]  /*3370*/  @!P5 LEA.HI.X.SX32 R13, R20, RZ, 0x1, P6 ;  /* 0x000000ff140dd211 */ /* 0x000fe400030f0eff */
[----:B---3--:R-:W-:Y:S01]  /*3380*/  @!P5 LEA R18, P6, R12, R10, 0x2 ;  /* 0x0000000a0c12d211 */ /* 0x008fe200078c10ff */
[--C-:B----4-:R-:W-:Y:S02]  /*3390*/  IMAD.IADD R25, R29, 0x1, R2.reuse ;  /* 0x000000011d197824 */ /* 0x110fe400078e0202 */
[----:B------:R-:W3:Y:S01]  /*33a0*/  @!P0 LDS R17, [R5+0x180] ;  /* 0x0001800005118984 */ /* 0x000ee20000000800 */
[----:B------:R-:W-:Y:S01]  /*33b0*/  IMAD.IADD R29, R20, 0x1, R2 ;  /* 0x00000001141d7824 */ /* 0x000fe200078e0202 */
[----:B------:R-:W-:-:S02]  /*33c0*/  @!P5 LEA.HI.X R19, R12, R11, R13, 0x2, P6 ;  /* 0x0000000b0c13d211 */ /* 0x000fc400030f140d */
[----:B------:R-:W-:Y:S01]  /*33d0*/  ISETP.GE.AND P1, PT, R25, R0, PT ;  /* 0x000000001900720c */ /* 0x000fe20003f26270 */
[----:B------:R-:W4:Y:S01]  /*33e0*/  @!P0 LDC.64 R10, c[0x0][0x380] ;  /* 0x0000e000ff0a8b82 */ /* 0x000f220000000a00 */
[----:B------:R0:W-:Y:S01]  /*33f0*/  @!P3 STG.E desc[UR8][R14.64+-0x40], R21 ;  /* 0xffffc0150e00b986 */ /* 0x0001e2000c101908 */
[C-C-:B------:R-:W-:Y:S01]  /*3400*/  IMAD.IADD R27, R29.reuse, 0x1, R2.reuse ;  /* 0x000000011d1b7824 */ /* 0x140fe200078e0202 */
[-C--:B------:R-:W-:Y:S01]  /*3410*/  @!P4 IADD3 R22, P3, PT, R29, R4.reuse, RZ ;  /* 0x000000041d16c210 */ /* 0x080fe20007f7e0ff */
[----:B------:R-:W-:Y:S01]  /*3420*/  IMAD.IADD R25, R25, 0x1, R2 ;  /* 0x0000000119197824 */ /* 0x000fe200078e0202 */
[----:B------:R0:W-:Y:S02]  /*3430*/  @!P5 STG.E desc[UR8][R18.64+-0x40], R23 ;  /* 0xffffc0171200d986 */ /* 0x0001e4000c101908 */
[----:B------:R-:W-:Y:S02]  /*3440*/  @!P4 LEA.HI.X.SX32 R29, R29, RZ, 0x1, P3 ;  /* 0x000000ff1d1dc211 */ /* 0x000fe400018f0eff */
[----:B------:R-:W-:-:S02]  /*3450*/  @!P2 IADD3 R24, P5, PT, R27, R4, RZ ;  /* 0x000000041b18a210 */ /* 0x000fc40007fbe0ff */
[C---:B-----5:R-:W-:Y:S01]  /*3460*/  @!P4 LEA R6, P3, R22.reuse, R6, 0x2 ;  /* 0x000000061606c211 */ /* 0x060fe200078610ff */
[----:B------:R-:W5:Y:S01]  /*3470*/  @!P1 LDS R20, [R5+0x1c0] ;  /* 0x0001c00005149984 */ /* 0x000f620000000800 */
[----:B------:R-:W3:Y:S01]  /*3480*/  @!P1 LDC.64 R12, c[0x0][0x380] ;  /* 0x0000e000ff0c9b82 */ /* 0x000ee20000000a00 */
[C---:B0-----:R-:W-:Y:S01]  /*3490*/  @!P2 LEA.HI.X.SX32 R14, R27.reuse, RZ, 0x1, P5 ;  /* 0x000000ff1b0ea211 */ /* 0x041fe200028f0eff */
[--C-:B------:R-:W-:Y:S01]  /*34a0*/  IMAD.IADD R27, R27, 0x1, R2.reuse ;  /* 0x000000011b1b7824 */ /* 0x100fe200078e0202 */
[----:B------:R-:W-:Y:S01]  /*34b0*/  @!P4 LEA.HI.X R7, R22, R7, R29, 0x2, P3 ;  /* 0x000000071607c211 */ /* 0x000fe200018f141d */
[--C-:B------:R-:W-:Y:S01]  /*34c0*/  IMAD.IADD R23, R25, 0x1, R2.reuse ;  /* 0x0000000119177824 */ /* 0x100fe200078e0202 */
[C---:B--2---:R-:W-:Y:S01]  /*34d0*/  @!P2 LEA R8, P5, R24.reuse, R8, 0x2 ;  /* 0x000000081808a211 */ /* 0x044fe200078a10ff */
[----:B------:R-:W-:Y:S01]  /*34e0*/  IMAD.IADD R21, R27, 0x1, R2 ;  /* 0x000000011b157824 */ /* 0x000fe200078e0202 */
[----:B------:R-:W-:Y:S01]  /*34f0*/  ISETP.GE.AND P3, PT, R25, R0, PT ;  /* 0x000000001900720c */ /* 0x000fe20003f66270 */
[----:B------:R0:W-:Y:S01]  /*3500*/  @!P4 STG.E desc[UR8][R6.64+-0x40], R3 ;  /* 0xffffc0030600c986 */ /* 0x0001e2000c101908 */
[----:B------:R-:W-:-:S02]  /*3510*/  @!P2 LEA.HI.X R9, R24, R9, R14, 0x2, P5 ;  /* 0x000000091809a211 */ /* 0x000fc400028f140e */
[----:B------:R-:W-:Y:S02]  /*3520*/  @!P0 IADD3 R18, P5, PT, R27, R4, RZ ;  /* 0x000000041b128210 */ /* 0x000fe40007fbe0ff */
[----:B------:R-:W-:Y:S01]  /*3530*/  ISETP.GE.AND P4, PT, R23, R0, PT ;  /* 0x000000001700720c */ /* 0x000fe20003f86270 */
[----:B-1----:R1:W-:Y:S01]  /*3540*/  @!P2 STG.E desc[UR8][R8.64+-0x40], R16 ;  /* 0xffffc0100800a986 */ /* 0x0023e2000c101908 */
[----:B------:R-:W-:Y:S02]  /*3550*/  @!P1 IADD3 R24, P6, PT, R21, R4, RZ ;  /* 0x0000000415189210 */ /* 0x000fe40007fde0ff */
[----:B------:R-:W-:Y:S02]  /*3560*/  @!P0 LEA.HI.X.SX32 R27, R27, RZ, 0x1, P5 ;  /* 0x000000ff1b1b8211 */ /* 0x000fe400028f0eff */
[----:B----4-:R-:W-:Y:S01]  /*3570*/  @!P0 LEA R10, P2, R18, R10, 0x2 ;  /* 0x0000000a120a8211 */ /* 0x010fe200078410ff */
[--C-:B0-----:R-:W-:Y:S01]  /*3580*/  IMAD.IADD R3, R23, 0x1, R2.reuse ;  /* 0x0000000117037824 */ /* 0x101fe200078e0202 */
[C---:B------:R-:W-:Y:S01]  /*3590*/  @!P1 LEA.HI.X.SX32 R25, R21.reuse, RZ, 0x1, P6 ;  /* 0x000000ff15199211 */ /* 0x040fe200030f0eff */
[----:B------:R-:W0:Y:S01]  /*35a0*/  @!P3 LDS R19, [R5+0x200] ;  /* 0x000200000513b984 */ /* 0x000e220000000800 */
[----:B------:R-:W2:Y:S01]  /*35b0*/  @!P3 LDC.64 R14, c[0x0][0x380] ;  /* 0x0000e000ff0ebb82 */ /* 0x000ea20000000a00 */
[----:B---3--:R-:W-:Y:S01]  /*35c0*/  @!P1 LEA R22, P5, R24, R12, 0x2 ;  /* 0x0000000c18169211 */ /* 0x008fe200078a10ff */
[----:B------:R-:W-:Y:S01]  /*35d0*/  IMAD.IADD R21, R21, 0x1, R2 ;  /* 0x0000000115157824 */ /* 0x000fe200078e0202 */
[----:B------:R-:W-:-:S02]  /*35e0*/  @!P0 LEA.HI.X R11, R18, R11, R27, 0x2, P2 ;  /* 0x0000000b120b8211 */ /* 0x000fc400010f141b */
[C---:B------:R-:W-:Y:S01]  /*35f0*/  ISETP.GE.AND P2, PT, R3.reuse, R0, PT ;  /* 0x000000000300720c */ /* 0x040fe20003f46270 */
[--C-:B------:R-:W-:Y:S01]  /*3600*/  IMAD.IADD R3, R3, 0x1, R2.reuse ;  /* 0x0000000103037824 */ /* 0x100fe200078e0202 */
[----:B------:R-:W-:Y:S01]  /*3610*/  @!P1 LEA.HI.X R23, R24, R13, R25, 0x2, P5 ;  /* 0x0000000d18179211 */ /* 0x000fe200028f1419 */
[----:B------:R3:W-:Y:S01]  /*3620*/  @!P0 STG.E desc[UR8][R10.64+-0x40], R17 ;  /* 0xffffc0110a008986 */ /* 0x0007e2000c101908 */
[----:B------:R-:W4:Y:S01]  /*3630*/  @!P4 LDC.64 R12, c[0x0][0x380] ;  /* 0x0000e000ff0ccb82 */ /* 0x000f220000000a00 */
[C---:B-1----:R-:W-:Y:S01]  /*3640*/  @!P3 IADD3 R8, P5, PT, R21.reuse, R4, RZ ;  /* 0x000000041508b210 */ /* 0x042fe20007fbe0ff */
[--C-:B------:R-:W-:Y:S01]  /*3650*/  IMAD.IADD R27, R21, 0x1, R2.reuse ;  /* 0x00000001151b7824 */ /* 0x100fe200078e0202 */
[----:B------:R-:W1:Y:S01]  /*3660*/  @!P4 LDS R25, [R5+0x240] ;  /* 0x000240000519c984 */ /* 0x000e620000000800 */
[CC--:B------:R-:W-:Y:S01]  /*3670*/  ISETP.GE.AND P0, PT, R3.reuse, R0.reuse, PT ;  /* 0x000000000300720c */ /* 0x0c0fe20003f06270 */
[--C-:B------:R-:W-:Y:S01]  /*3680*/  IMAD.IADD R3, R3, 0x1, R2.reuse ;  /* 0x0000000103037824 */ /* 0x100fe200078e0202 */
[----:B------:R-:W-:Y:S01]  /*3690*/  @!P3 LEA.HI.X.SX32 R21, R21, RZ, 0x1, P5 ;  /* 0x000000ff1515b211 */ /* 0x000fe200028f0eff */
[----:B-----5:R5:W-:Y:S02]  /*36a0*/  @!P1 STG.E desc[UR8][R22.64+-0x40], R20 ;  /* 0xffffc01416009986 */ /* 0x020be4000c101908 */
[----:B------:R-:W1:Y:S01]  /*36b0*/  @!P2 LDC.64 R6, c[0x0][0x380] ;  /* 0x0000e000ff06ab82 */ /* 0x000e620000000a00 */
[C---:B------:R-:W-:Y:S01]  /*36c0*/  ISETP.GE.AND P1, PT, R3.reuse, R0, PT ;  /* 0x000000000300720c */ /* 0x040fe20003f26270 */
[----:B------:R-:W-:Y:S01]  /*36d0*/  IMAD.IADD R3, R3, 0x1, R2 ;  /* 0x0000000103037824 */ /* 0x000fe200078e0202 */
[----:B------:R-:W1:Y:S01]  /*36e0*/  @!P2 LDS R23, [R5+0x280] ;  /* 0x000280000517a984 */ /* 0x000e620000000800 */
[----:B--2---:R-:W-:-:S03]  /*36f0*/  @!P3 LEA R14, P6, R8, R14, 0x2 ;  /* 0x0000000e080eb211 */ /* 0x004fc600078c10ff */
[C---:B------:R-:W-:Y:S01]  /*3700*/  ISETP.GE.AND P5, PT, R3.reuse, R0, PT ;  /* 0x000000000300720c */ /* 0x040fe20003fa6270 */
[----:B---3--:R-:W2:Y:S01]  /*3710*/  @!P0 LDC.64 R10, c[0x0][0x380] ;  /* 0x0000e000ff0a8b82 */ /* 0x008ea20000000a00 */
[----:B------:R-:W-:Y:S01]  /*3720*/  @!P3 LEA.HI.X R15, R8, R15, R21, 0x2, P6 ;  /* 0x0000000f080fb211 */ /* 0x000fe200030f1415 */
[--C-:B------:R-:W-:Y:S01]  /*3730*/  IMAD.IADD R3, R3, 0x1, R2.reuse ;  /* 0x0000000103037824 */ /* 0x100fe200078e0202 */
[C---:B------:R-:W-:Y:S01]  /*3740*/  @!P4 IADD3 R16, P6, PT, R27.reuse, R4, RZ ;  /* 0x000000041b10c210 */ /* 0x040fe20007fde0ff */
[----:B------:R-:W3:Y:S03]  /*3750*/  @!P0 LDS R21, [R5+0x2c0] ;  /* 0x0002c00005158984 */ /* 0x000ee60000000800 */
[C---:B------:R-:W-:Y:S01]  /*3760*/  @!P4 LEA.HI.X.SX32 R17, R27.reuse, RZ, 0x1, P6 ;  /* 0x000000ff1b11c211 */ /* 0x040fe200030f0eff */
[----:B------:R-:W3:Y:S01]  /*3770*/  @!P1 LDS R20, [R5+0x300] ;  /* 0x0003000005149984 */ /* 0x000ee20000000800 */
[----:B------:R-:W3:Y:S01]  /*3780*/  @!P1 LDC.64 R8, c[0x0][0x380] ;  /* 0x0000e000ff089b82 */ /* 0x000ee20000000a00 */
[C---:B----4-:R-:W-:Y:S01]  /*3790*/  @!P4 LEA R12, P6, R16.reuse, R12, 0x2 ;  /* 0x0000000c100cc211 */ /* 0x050fe200078c10ff */
[--C-:B------:R-:W-:Y:S01]  /*37a0*/  IMAD.IADD R27, R27, 0x1, R2.reuse ;  /* 0x000000011b1b7824 */ /* 0x100fe200078e0202 */
[----:B------:R-:W4:Y:S02]  /*37b0*/  @!P5 LDS R18, [R5+0x340] ;  /* 0x000340000512d984 */ /* 0x000f240000000800 */
[----:B------:R-:W-:Y:S01]  /*37c0*/  @!P4 LEA.HI.X R13, R16, R13, R17, 0x2, P6 ;  /* 0x0000000d100dc211 */ /* 0x000fe200030f1411 */
[C-C-:B------:R-:W-:Y:S01]  /*37d0*/  IMAD.IADD R29, R27.reuse, 0x1, R2.reuse ;  /* 0x000000011b1d7824 */ /* 0x140fe200078e0202 */
[----:B0-----:R0:W-:Y:S01]  /*37e0*/  @!P3 STG.E desc[UR8][R14.64+-0x40], R19 ;  /* 0xffffc0130e00b986 */ /* 0x0011e2000c101908 */
[----:B------:R-:W4:Y:S01]  /*37f0*/  @!P5 LDC.64 R16, c[0x0][0x380] ;  /* 0x0000e000ff10db82 */ /* 0x000f220000000a00 */
[----:B-----5:R-:W-:Y:S01]  /*3800*/  @!P2 IADD3 R22, P3, PT, R27, R4, RZ ;  /* 0x000000041b16a210 */ /* 0x020fe20007f7e0ff */
[----:B------:R-:W-:-:S03]  /*3810*/  IMAD.IADD R26, R29, 0x1, R2 ;  /* 0x000000011d1a7824 */ /* 0x000fc600078e0202 */
[----:B------:R-:W-:Y:S02]  /*3820*/  @!P2 LEA.HI.X.SX32 R27, R27, RZ, 0x1, P3 ;  /* 0x000000ff1b1ba211 */ /* 0x000fe400018f0eff */
[C---:B-1----:R-:W-:Y:S01]  /*3830*/  @!P2 LEA R6, P3, R22.reuse, R6, 0x2 ;  /* 0x000000061606a211 */ /* 0x042fe200078610ff */
[----:B------:R1:W-:Y:S01]  /*3840*/  @!P4 STG.E desc[UR8][R12.64+-0x40], R25 ;  /* 0xffffc0190c00c986 */ /* 0x0003e2000c101908 */
[C---:B------:R-:W-:Y:S02]  /*3850*/  @!P0 IADD3 R24, P4, PT, R29.reuse, R4, RZ ;  /* 0x000000041d188210 */ /* 0x040fe40007f9e0ff */
[----:B------:R-:W-:Y:S01]  /*3860*/  @!P2 LEA.HI.X R7, R22, R7, R27, 0x2, P3 ;  /* 0x000000071607a211 */ /* 0x000fe200018f141b */
[----:B0-----:R-:W-:Y:S01]  /*3870*/  IMAD.IADD R15, R26, 0x1, R2 ;  /* 0x000000011a0f7824 */ /* 0x001fe200078e0202 */
[----:B------:R-:W-:Y:S02]  /*3880*/  @!P0 LEA.HI.X.SX32 R29, R29, RZ, 0x1, P4 ;  /* 0x000000ff1d1d8211 */ /* 0x000fe400020f0eff */
[----:B--2---:R-:W-:-:S02]  /*3890*/  @!P0 LEA R10, P3, R24, R10, 0x2 ;  /* 0x0000000a180a8211 */ /* 0x004fc400078610ff */
[----:B------:R-:W-:Y:S01]  /*38a0*/  @!P1 IADD3 R14, P4, PT, R26, R4, RZ ;  /* 0x000000041a0e9210 */ /* 0x000fe20007f9e0ff */
[----:B------:R0:W-:Y:S01]  /*38b0*/  @!P2 STG.E desc[UR8][R6.64+-0x40], R23 ;  /* 0xffffc0170600a986 */ /* 0x0001e2000c101908 */
[----:B------:R-:W-:Y:S02]  /*38c0*/  @!P0 LEA.HI.X R11, R24, R11, R29, 0x2, P3 ;  /* 0x0000000b180b8211 */ /* 0x000fe400018f141d */
[----:B------:R-:W-:Y:S02]  /*38d0*/  @!P1 LEA.HI.X.SX32 R26, R26, RZ, 0x1, P4 ;  /* 0x000000ff1a1a9211 */ /* 0x000fe400020f0eff */
[C---:B---3--:R-:W-:Y:S02]  /*38e0*/  @!P1 LEA R8, P3, R14.reuse, R8, 0x2 ;  /* 0x000000080e089211 */ /* 0x048fe400078610ff */
[----:B-1----:R-:W-:Y:S02]  /*38f0*/  @!P5 IADD3 R12, P4, PT, R15, R4, RZ ;  /* 0x000000040f0cd210 */ /* 0x002fe40007f9e0ff */
[----:B------:R-:W-:Y:S01]  /*3900*/  @!P1 LEA.HI.X R9, R14, R9, R26, 0x2, P3 ;  /* 0x000000090e099211 */ /* 0x000fe200018f141a */
[----:B------:R0:W-:Y:S01]  /*3910*/  @!P0 STG.E desc[UR8][R10.64+-0x40], R21 ;  /* 0xffffc0150a008986 */ /* 0x0001e2000c101908 */
[----:B------:R-:W-:-:S02]  /*3920*/  ISETP.GE.AND P3, PT, R3, R0, PT ;  /* 0x000000000300720c */ /* 0x000fc40003f66270 */
[----:B------:R-:W-:Y:S01]  /*3930*/  @!P5 LEA.HI.X.SX32 R13, R15, RZ, 0x1, P4 ;  /* 0x000000ff0f0dd211 */ /* 0x000fe200020f0eff */
[----:B------:R0:W-:Y:S01]  /*3940*/  @!P1 STG.E desc[UR8][R8.64+-0x40], R20 ;  /* 0xffffc01408009986 */ /* 0x0001e2000c101908 */
[----:B----4-:R-:W-:-:S04]  /*3950*/  @!P5 LEA R16, P4, R12, R16, 0x2 ;  /* 0x000000100c10d211 */ /* 0x010fc800078810ff */
[----:B------:R-:W-:-:S05]  /*3960*/  @!P5 LEA.HI.X R17, R12, R17, R13, 0x2, P4 ;  /* 0x000000110c11d211 */ /* 0x000fca00020f140d */
[----:B------:R0:W-:Y:S01]  /*3970*/  @!P5 STG.E desc[UR8][R16.64+-0x40], R18 ;  /* 0xffffc0121000d986 */ /* 0x0001e2000c101908 */
[----:B------:R-:W-:Y:S05]  /*3980*/  @P3 EXIT ;  /* 0x000000000000394d */ /* 0x000fea0003800000 */
[----:B------:R-:W1:Y:S01]  /*3990*/  LDS R5, [R5+0x380] ;  /* 0x0003800005057984 */ /* 0x000e620000000800 */
[----:B------:R-:W2:Y:S01]  /*39a0*/  LDCU.64 UR4, c[0x0][0x380] ;  /* 0x00007000ff0477ac */ /* 0x000ea20008000a00 */
[----:B------:R-:W-:-:S05]  /*39b0*/  IMAD.IADD R15, R15, 0x1, R2 ;  /* 0x000000010f0f7824 */ /* 0x000fca00078e0202 */
[----:B------:R-:W-:-:S04]  /*39c0*/  IADD3 R4, P0, PT, R15, R4, RZ ;  /* 0x000000040f047210 */ /* 0x000fc80007f1e0ff */
[----:B------:R-:W-:Y:S02]  /*39d0*/  LEA.HI.X.SX32 R15, R15, RZ, 0x1, P0 ;  /* 0x000000ff0f0f7211 */ /* 0x000fe400000f0eff */
[----:B--2---:R-:W-:-:S04]  /*39e0*/  LEA R2, P0, R4, UR4, 0x2 ;  /* 0x0000000404027c11 */ /* 0x004fc8000f8010ff */
[----:B------:R-:W-:-:S05]  /*39f0*/  LEA.HI.X R3, R4, UR5, R15, 0x2, P0 ;  /* 0x0000000504037c11 */ /* 0x000fca00080f140f */
[----:B-1----:R-:W-:Y:S01]  /*3a00*/  STG.E desc[UR8][R2.64+-0x40], R5 ;  /* 0xffffc00502007986 */ /* 0x002fe2000c101908 */
[----:B------:R-:W-:Y:S05]  /*3a10*/  EXIT ;  /* 0x000000000000794d */ /* 0x000fea0003800000 */
        .weak           $__internal_0_$__cuda_sm3x_div_rn_noftz_f32_slowpath
        .type           $__internal_0_$__cuda_sm3x_div_rn_noftz_f32_slowpath,@function
        .size           $__internal_0_$__cuda_sm3x_div_rn_noftz_f32_slowpath,(.L_x_95 - $__internal_0_$__cuda_sm3x_div_rn_noftz_f32_slowpath)
$__internal_0_$__cuda_sm3x_div_rn_noftz_f32_slowpath:
[----:B------:R-:W-:Y:S01]  /*3a20*/  SHF.R.U32.HI R14, RZ, 0x17, R15 ;  /* 0x00000017ff0e7819 */ /* 0x000fe2000001160f */
[----:B------:R-:W-:Y:S01]  /*3a30*/  BSSY.RECONVERGENT B2, `(.L_x_55) ;  /* 0x0000064000027945 */ /* 0x000fe20003800200 */
[----:B------:R-:W-:Y:S01]  /*3a40*/  SHF.R.U32.HI R2, RZ, 0x17, R3 ;  /* 0x00000017ff027819 */ /* 0x000fe20000011603 */
[----:B------:R-:W-:Y:S01]  /*3a50*/  IMAD.MOV.U32 R16, RZ, RZ, R15 ;  /* 0x000000ffff107224 */ /* 0x000fe200078e000f */
[----:B------:R-:W-:Y:S02]  /*3a60*/  LOP3.LUT R14, R14, 0xff, RZ, 0xc0, !PT ;  /* 0x000000ff0e0e7812 */ /* 0x000fe400078ec0ff */
[----:B------:R-:W-:-:S03]  /*3a70*/  LOP3.LUT R18, R2, 0xff, RZ, 0xc0, !PT ;  /* 0x000000ff02127812 */ /* 0x000fc600078ec0ff */
[----:B------:R-:W-:Y:S02]  /*3a80*/  VIADD R19, R14, 0xffffffff ;  /* 0xffffffff0e137836 */ /* 0x000fe40000000000 */
[----:B------:R-:W-:-:S03]  /*3a90*/  VIADD R17, R18, 0xffffffff ;  /* 0xffffffff12117836 */ /* 0x000fc60000000000 */
[----:B------:R-:W-:-:S04]  /*3aa0*/  ISETP.GT.U32.AND P0, PT, R19, 0xfd, PT ;  /* 0x000000fd1300780c */ /* 0x000fc80003f04070 */
[----:B------:R-:W-:-:S13]  /*3ab0*/  ISETP.GT.U32.OR P0, PT, R17, 0xfd, P0 ;  /* 0x000000fd1100780c */ /* 0x000fda0000704470 */
[----:B------:R-:W-:Y:S01]  /*3ac0*/  @!P0 IMAD.MOV.U32 R13, RZ, RZ, RZ ;  /* 0x000000ffff0d8224 */ /* 0x000fe200078e00ff */
[----:B------:R-:W-:Y:S06]  /*3ad0*/  @!P0 BRA `(.L_x_56) ;  /* 0x0000000000608947 */ /* 0x000fec0003800000 */
[----:B------:R-:W-:Y:S01]  /*3ae0*/  FSETP.GTU.FTZ.AND P0, PT, |R3|, +INF , PT ;  /* 0x7f8000000300780b */ /* 0x000fe20003f1c200 */
[----:B------:R-:W-:Y:S01]  /*3af0*/  IMAD.MOV.U32 R2, RZ, RZ, R15 ;  /* 0x000000ffff027224 */ /* 0x000fe200078e000f */
[----:B------:R-:W-:-:S04]  /*3b00*/  FSETP.GTU.FTZ.AND P1, PT, |R15|, +INF , PT ;  /* 0x7f8000000f00780b */ /* 0x000fc80003f3c200 */
[----:B------:R-:W-:-:S13]  /*3b10*/  PLOP3.LUT P0, PT, P0, P1, PT, 0xf8, 0x8f ;  /* 0x00000000008f781c */ /* 0x000fda0000703f70 */
[----:B------:R-:W-:Y:S05]  /*3b20*/  @P0 BRA `(.L_x_57) ;  /* 0x00000004004c0947 */ /* 0x000fea0003800000 */
[----:B------:R-:W-:-:S13]  /*3b30*/  LOP3.LUT P0, RZ, R16, 0x7fffffff, R3, 0xc8, !PT ;  /* 0x7fffffff10ff7812 */ /* 0x000fda000780c803 */
[----:B------:R-:W-:Y:S05]  /*3b40*/  @!P0 BRA `(.L_x_58) ;  /* 0x00000004003c8947 */ /* 0x000fea0003800000 */
[C---:B------:R-:W-:Y:S02]  /*3b50*/  FSETP.NEU.FTZ.AND P0, PT, |R3|.reuse, +INF , PT ;  /* 0x7f8000000300780b */ /* 0x040fe40003f1d200 */
[----:B------:R-:W-:Y:S02]  /*3b60*/  FSETP.NEU.FTZ.AND P2, PT, |R2|, +INF , PT ;  /* 0x7f8000000200780b */ /* 0x000fe40003f5d200 */
[----:B------:R-:W-:-:S11]  /*3b70*/  FSETP.NEU.FTZ.AND P1, PT, |R3|, +INF , PT ;  /* 0x7f8000000300780b */ /* 0x000fd60003f3d200 */
[----:B------:R-:W-:Y:S05]  /*3b80*/  @!P2 BRA !P0, `(.L_x_58) ;  /* 0x00000004002ca947 */ /* 0x000fea0004000000 */
[----:B------:R-:W-:-:S04]  /*3b90*/  LOP3.LUT P0, RZ, R3, 0x7fffffff, RZ, 0xc0, !PT ;  /* 0x7fffffff03ff7812 */ /* 0x000fc8000780c0ff */
[----:B------:R-:W-:-:S13]  /*3ba0*/  PLOP3.LUT P0, PT, P2, P0, PT, 0x2f, 0xf2 ;  /* 0x0000000000f2781c */ /* 0x000fda0001700577 */
[----:B------:R-:W-:Y:S05]  /*3bb0*/  @P0 BRA `(.L_x_59) ;  /* 0x0000000400180947 */ /* 0x000fea0003800000 */
[----:B------:R-:W-:-:S04]  /*3bc0*/  LOP3.LUT P0, RZ, R16, 0x7fffffff, RZ, 0xc0, !PT ;  /* 0x7fffffff10ff7812 */ /* 0x000fc8000780c0ff */
[----:B------:R-:W-:-:S13]  /*3bd0*/  PLOP3.LUT P0, PT, P1, P0, PT, 0x2f, 0xf2 ;  /* 0x0000000000f2781c */ /* 0x000fda0000f00577 */
[----:B------:R-:W-:Y:S05]  /*3be0*/  @P0 BRA `(.L_x_60) ;  /* 0x0000000400000947 */ /* 0x000fea0003800000 */
[----:B------:R-:W-:Y:S02]  /*3bf0*/  ISETP.GE.AND P0, PT, R17, RZ, PT ;  /* 0x000000ff1100720c */ /* 0x000fe40003f06270 */
[----:B------:R-:W-:-:S11]  /*3c00*/  ISETP.GE.AND P1, PT, R19, RZ, PT ;  /* 0x000000ff1300720c */ /* 0x000fd60003f26270 */
[----:B------:R-:W-:Y:S02]  /*3c10*/  @P0 IMAD.MOV.U32 R13, RZ, RZ, RZ ;  /* 0x000000ffff0d0224 */ /* 0x000fe400078e00ff */
[----:B------:R-:W-:Y:S01]  /*3c20*/  @!P0 FFMA R3, R3, 1.84467440737095516160e+19, RZ ;  /* 0x5f80000003038823 */ /* 0x000fe200000000ff */
[----:B------:R-:W-:Y:S02]  /*3c30*/  @!P0 IMAD.MOV.U32 R13, RZ, RZ, -0x40 ;  /* 0xffffffc0ff0d8424 */ /* 0x000fe400078e00ff */
[----:B------:R-:W-:Y:S02]  /*3c40*/  @!P1 FFMA R16, R2, 1.84467440737095516160e+19, RZ ;  /* 0x5f80000002109823 */ /* 0x000fe400000000ff */
[----:B------:R-:W-:-:S07]  /*3c50*/  @!P1 VIADD R13, R13, 0x40 ;  /* 0x000000400d0d9836 */ /* 0x000fce0000000000 */
.L_x_56:
[----:B------:R-:W-:Y:S01]  /*3c60*/  LEA R15, R14, 0xc0800000, 0x17 ;  /* 0xc08000000e0f7811 */ /* 0x000fe200078eb8ff */
[----:B------:R-:W-:Y:S04]  /*3c70*/  BSSY.RECONVERGENT B3, `(.L_x_61) ;  /* 0x0000036000037945 */ /* 0x000fe80003800200 */
[----:B------:R-:W-:Y:S02]  /*3c80*/  IMAD.IADD R16, R16, 0x1, -R15 ;  /* 0x0000000110107824 */ /* 0x000fe400078e0a0f */
[----:B------:R-:W-:Y:S02]  /*3c90*/  VIADD R15, R18, 0xffffff81 ;  /* 0xffffff81120f7836 */ /* 0x000fe40000000000 */
[----:B------:R0:W1:Y:S01]  /*3ca0*/  MUFU.RCP R17, R16 ;  /* 0x0000001000117308 */ /* 0x0000620000001000 */
[----:B------:R-:W-:Y:S01]  /*3cb0*/  FADD.FTZ R19, -R16, -RZ ;  /* 0x800000ff10137221 */ /* 0x000fe20000010100 */
[C---:B------:R-:W-:Y:S01]  /*3cc0*/  IMAD R2, R15.reuse, -0x800000, R3 ;  /* 0xff8000000f027824 */ /* 0x040fe200078e0203 */
[----:B0-----:R-:W-:-:S05]  /*3cd0*/  IADD3 R16, PT, PT, R15, 0x7f, -R14 ;  /* 0x0000007f0f107810 */ /* 0x001fca0007ffe80e */
[----:B------:R-:W-:Y:S02]  /*3ce0*/  IMAD.IADD R13, R16, 0x1, R13 ;  /* 0x00000001100d7824 */ /* 0x000fe400078e020d */
[----:B-1----:R-:W-:-:S04]  /*3cf0*/  FFMA R18, R17, R19, 1 ;  /* 0x3f80000011127423 */ /* 0x002fc80000000013 */
[----:B------:R-:W-:-:S04]  /*3d00*/  FFMA R3, R17, R18, R17 ;  /* 0x0000001211037223 */ /* 0x000fc80000000011 */
[----:B------:R-:W-:-:S04]  /*3d10*/  FFMA R18, R2, R3, RZ ;  /* 0x0000000302127223 */ /* 0x000fc800000000ff */
[----:B------:R-:W-:-:S04]  /*3d20*/  FFMA R17, R19, R18, R2 ;  /* 0x0000001213117223 */ /* 0x000fc80000000002 */
[----:B------:R-:W-:-:S04]  /*3d30*/  FFMA R18, R3, R17, R18 ;  /* 0x0000001103127223 */ /* 0x000fc80000000012 */
[----:B------:R-:W-:-:S04]  /*3d40*/  FFMA R19, R19, R18, R2 ;  /* 0x0000001213137223 */ /* 0x000fc80000000002 */
[----:B------:R-:W-:-:S05]  /*3d50*/  FFMA R2, R3, R19, R18 ;  /* 0x0000001303027223 */ /* 0x000fca0000000012 */
[----:B------:R-:W-:-:S04]  /*3d60*/  SHF.R.U32.HI R14, RZ, 0x17, R2 ;  /* 0x00000017ff0e7819 */ /* 0x000fc80000011602 */
[----:B------:R-:W-:-:S05]  /*3d70*/  LOP3.LUT R14, R14, 0xff, RZ, 0xc0, !PT ;  /* 0x000000ff0e0e7812 */ /* 0x000fca00078ec0ff */
[----:B------:R-:W-:-:S04]  /*3d80*/  IMAD.IADD R17, R14, 0x1, R13 ;  /* 0x000000010e117824 */ /* 0x000fc800078e020d */
[----:B------:R-:W-:-:S05]  /*3d90*/  VIADD R14, R17, 0xffffffff ;  /* 0xffffffff110e7836 */ /* 0x000fca0000000000 */
[----:B------:R-:W-:-:S13]  /*3da0*/  ISETP.GE.U32.AND P0, PT, R14, 0xfe, PT ;  /* 0x000000fe0e00780c */ /* 0x000fda0003f06070 */
[----:B------:R-:W-:Y:S05]  /*3db0*/  @!P0 BRA `(.L_x_62) ;  /* 0x0000000000808947 */ /* 0x000fea0003800000 */
[----:B------:R-:W-:-:S13]  /*3dc0*/  ISETP.GT.AND P0, PT, R17, 0xfe, PT ;  /* 0x000000fe1100780c */ /* 0x000fda0003f04270 */
[----:B------:R-:W-:Y:S05]  /*3dd0*/  @P0 BRA `(.L_x_63) ;  /* 0x00000000006c0947 */ /* 0x000fea0003800000 */
[----:B------:R-:W-:-:S13]  /*3de0*/  ISETP.GE.AND P0, PT, R17, 0x1, PT ;  /* 0x000000011100780c */ /* 0x000fda0003f06270 */
[----:B------:R-:W-:Y:S05]  /*3df0*/  @P0 BRA `(.L_x_64) ;  /* 0x0000000000740947 */ /* 0x000fea0003800000 */
[----:B------:R-:W-:Y:S02]  /*3e00*/  ISETP.GE.AND P0, PT, R17, -0x18, PT ;  /* 0xffffffe81100780c */ /* 0x000fe40003f06270 */
[----:B------:R-:W-:-:S11]  /*3e10*/  LOP3.LUT R2, R2, 0x80000000, RZ, 0xc0, !PT ;  /* 0x8000000002027812 */ /* 0x000fd600078ec0ff */
[----:B------:R-:W-:Y:S05]  /*3e20*/  @!P0 BRA `(.L_x_64) ;  /* 0x0000000000688947 */ /* 0x000fea0003800000 */
[-CC-:B------:R-:W-:Y:S01]  /*3e30*/  FFMA.RZ R13, R3, R19.reuse, R18.reuse ;  /* 0x00000013030d7223 */ /* 0x180fe2000000c012 */
[----:B------:R-:W-:Y:S02]  /*3e40*/  VIADD R16, R17, 0x20 ;  /* 0x0000002011107836 */ /* 0x000fe40000000000 */
[-CC-:B------:R-:W-:Y:S01]  /*3e50*/  FFMA.RM R14, R3, R19.reuse, R18.reuse ;  /* 0x00000013030e7223 */ /* 0x180fe20000004012 */
[----:B------:R-:W-:Y:S02]  /*3e60*/  ISETP.NE.AND P2, PT, R17, RZ, PT ;  /* 0x000000ff1100720c */ /* 0x000fe40003f45270 */
[----:B------:R-:W-:Y:S01]  /*3e70*/  LOP3.LUT R15, R13, 0x7fffff, RZ, 0xc0, !PT ;  /* 0x007fffff0d0f7812 */ /* 0x000fe200078ec0ff */
[----:B------:R-:W-:Y:S01]  /*3e80*/  FFMA.RP R13, R3, R19, R18 ;  /* 0x00000013030d7223 */ /* 0x000fe20000008012 */
[----:B------:R-:W-:Y:S01]  /*3e90*/  IMAD.MOV R3, RZ, RZ, -R17 ;  /* 0x000000ffff037224 */ /* 0x000fe200078e0a11 */
[----:B------:R-:W-:Y:S02]  /*3ea0*/  ISETP.NE.AND P1, PT, R17, RZ, PT ;  /* 0x000000ff1100720c */ /* 0x000fe40003f25270 */
[----:B------:R-:W-:-:S02]  /*3eb0*/  LOP3.LUT R15, R15, 0x800000, RZ, 0xfc, !PT ;  /* 0x008000000f0f7812 */ /* 0x000fc400078efcff */
[----:B------:R-:W-:Y:S02]  /*3ec0*/  FSETP.NEU.FTZ.AND P0, PT, R13, R14, PT ;  /* 0x0000000e0d00720b */ /* 0x000fe40003f1d000 */
[----:B------:R-:W-:Y:S02]  /*3ed0*/  SHF.L.U32 R16, R15, R16, RZ ;  /* 0x000000100f107219 */ /* 0x000fe400000006ff */
[----:B------:R-:W-:Y:S02]  /*3ee0*/  SEL R14, R3, RZ, P2 ;  /* 0x000000ff030e7207 */ /* 0x000fe40001000000 */
[----:B------:R-:W-:Y:S02]  /*3ef0*/  ISETP.NE.AND P1, PT, R16, RZ, P1 ;  /* 0x000000ff1000720c */ /* 0x000fe40000f25270 */
[----:B------:R-:W-:Y:S02]  /*3f00*/  SHF.R.U32.HI R14, RZ, R14, R15 ;  /* 0x0000000eff0e7219 */ /* 0x000fe4000001160f */
[----:B------:R-:W-:-:S02]  /*3f10*/  PLOP3.LUT P0, PT, P0, P1, PT, 0xf8, 0x8f ;  /* 0x00000000008f781c */ /* 0x000fc40000703f70 */
[----:B------:R-:W-:Y:S02]  /*3f20*/  SHF.R.U32.HI R16, RZ, 0x1, R14 ;  /* 0x00000001ff107819 */ /* 0x000fe4000001160e */
[----:B------:R-:W-:-:S04]  /*3f30*/  SEL R3, RZ, 0x1, !P0 ;  /* 0x00000001ff037807 */ /* 0x000fc80004000000 */
[----:B------:R-:W-:-:S04]  /*3f40*/  LOP3.LUT R3, R3, 0x1, R16, 0xf8, !PT ;  /* 0x0000000103037812 */ /* 0x000fc800078ef810 */
[----:B------:R-:W-:-:S05]  /*3f50*/  LOP3.LUT R3, R3, R14, RZ, 0xc0, !PT ;  /* 0x0000000e03037212 */ /* 0x000fca00078ec0ff */
[----:B------:R-:W-:-:S05]  /*3f60*/  IMAD.IADD R3, R16, 0x1, R3 ;  /* 0x0000000110037824 */ /* 0x000fca00078e0203 */
[----:B------:R-:W-:Y:S01]  /*3f70*/  LOP3.LUT R2, R3, R2, RZ, 0xfc, !PT ;  /* 0x0000000203027212 */ /* 0x000fe200078efcff */
[----:B------:R-:W-:Y:S06]  /*3f80*/  BRA `(.L_x_64) ;  /* 0x0000000000107947 */ /* 0x000fec0003800000 */
.L_x_63:
[----:B------:R-:W-:-:S04]  /*3f90*/  LOP3.LUT R2, R2, 0x80000000, RZ, 0xc0, !PT ;  /* 0x8000000002027812 */ /* 0x000fc800078ec0ff */
[----:B------:R-:W-:Y:S01]  /*3fa0*/  LOP3.LUT R2, R2, 0x7f800000, RZ, 0xfc, !PT ;  /* 0x7f80000002027812 */ /* 0x000fe200078efcff */
[----:B------:R-:W-:Y:S06]  /*3fb0*/  BRA `(.L_x_64) ;  /* 0x0000000000047947 */ /* 0x000fec0003800000 */
.L_x_62:
[----:B------:R-:W-:-:S07]  /*3fc0*/  IMAD R2, R13, 0x800000, R2 ;  /* 0x008000000d027824 */ /* 0x000fce00078e0202 */
.L_x_64:
[----:B------:R-:W-:Y:S05]  /*3fd0*/  BSYNC.RECONVERGENT B3 ;  /* 0x0000000000037941 */ /* 0x000fea0003800200 */
.L_x_61:
[----:B------:R-:W-:Y:S05]  /*3fe0*/  BRA `(.L_x_65) ;  /* 0x0000000000207947 */ /* 0x000fea0003800000 */
.L_x_60:
[----:B------:R-:W-:-:S04]  /*3ff0*/  LOP3.LUT R2, R16, 0x80000000, R3, 0x48, !PT ;  /* 0x8000000010027812 */ /* 0x000fc800078e4803 */
[----:B------:R-:W-:Y:S01]  /*4000*/  LOP3.LUT R2, R2, 0x7f800000, RZ, 0xfc, !PT ;  /* 0x7f80000002027812 */ /* 0x000fe200078efcff */
[----:B------:R-:W-:Y:S06]  /*4010*/  BRA `(.L_x_65) ;  /* 0x0000000000147947 */ /* 0x000fec0003800000 */
.L_x_59:
[----:B------:R-:W-:Y:S01]  /*4020*/  LOP3.LUT R2, R16, 0x80000000, R3, 0x48, !PT ;  /* 0x8000000010027812 */ /* 0x000fe200078e4803 */
[----:B------:R-:W-:Y:S06]  /*4030*/  BRA `(.L_x_65) ;  /* 0x00000000000c7947 */ /* 0x000fec0003800000 */
.L_x_58:
[----:B------:R-:W0:Y:S01]  /*4040*/  MUFU.RSQ R2, -QNAN ;  /* 0xffc0000000027908 */ /* 0x000e220000001400 */
[----:B------:R-:W-:Y:S05]  /*4050*/  BRA `(.L_x_65) ;  /* 0x0000000000047947 */ /* 0x000fea0003800000 */
.L_x_57:
[----:B------:R-:W-:-:S07]  /*4060*/  FADD.FTZ R2, R3, R2 ;  /* 0x0000000203027221 */ /* 0x000fce0000010000 */
.L_x_65:
[----:B------:R-:W-:Y:S05]  /*4070*/  BSYNC.RECONVERGENT B2 ;  /* 0x0000000000027941 */ /* 0x000fea0003800200 */
.L_x_55:
[----:B------:R-:W-:-:S04]  /*4080*/  IMAD.MOV.U32 R13, RZ, RZ, 0x0 ;  /* 0x00000000ff0d7424 */ /* 0x000fc800078e00ff */
[----:B0-----:R-:W-:Y:S05]  /*4090*/  RET.REL.NODEC R12 `(_Z13lud_perimeterPfii) ;  /* 0xffffffbc0cd87950 */ /* 0x001fea0003c3ffff */
.L_x_66:
        /* <DEDUP_REMOVED lines=14> */
.L_x_95:


//--------------------- .text._Z12lud_diagonalPfii --------------------------
	.section	.text._Z12lud_diagonalPfii,"ax",@progbits
	.align	128
        .global         _Z12lud_diagonalPfii
        .type           _Z12lud_diagonalPfii,@function
        .size           _Z12lud_diagonalPfii,(.L_x_96 - _Z12lud_diagonalPfii)
        .other          _Z12lud_diagonalPfii,@"STO_CUDA_ENTRY STV_DEFAULT"
_Z12lud_diagonalPfii:
.text._Z12lud_diagonalPfii:
[----:B------:R-:W-:Y:S01]  /*0000*/  LDC R1, c[0x0][0x37c] ;  /* 0x0000df00ff017b82 */ /* 0x000fe20000000800 */
[----:B------:R-:W0:Y:S01]  /*0010*/  S2R R0, SR_TID.X ;  /* 0x0000000000007919 */ /* 0x000e220000002100 */
[----:B------:R-:W1:Y:S01]  /*0020*/  LDCU.64 UR10, c[0x0][0x388] ;  /* 0x00007100ff0a77ac */ /* 0x000e620008000a00 */
[----:B------:R-:W2:Y:S01]  /*0030*/  LDCU.64 UR8, c[0x0][0x358] ;  /* 0x00006b00ff0877ac */ /* 0x000ea20008000a00 */
[----:B-1----:R-:W-:Y:S02]  /*0040*/  UIMAD UR4, UR11, UR10, UR11 ;  /* 0x0000000a0b0472a4 */ /* 0x002fe4000f8e020b */
[----:B------:R-:W-:-:S04]  /*0050*/  UIMAD UR6, UR10, UR10, URZ ;  /* 0x0000000a0a0672a4 */ /* 0x000fc8000f8e02ff */
[----:B0-----:R-:W-:-:S04]  /*0060*/  VIADD R3, R0, UR4 ;  /* 0x0000000400037c36 */ /* 0x001fc80008000000 */
[C---:B------:R-:W-:Y:S01]  /*0070*/  VIADD R9, R3.reuse, UR10 ;  /* 0x0000000a03097c36 */ /* 0x040fe20008000000 */
[----:B------:R-:W-:-:S04]  /*0080*/  ISETP.GE.U32.AND P2, PT, R3, UR6, PT ;  /* 0x0000000603007c0c */ /* 0x000fc8000bf46070 */
[----:B------:R-:W-:-:S09]  /*0090*/  ISETP.GE.U32.AND P4, PT, R9, UR6, PT ;  /* 0x0000000609007c0c */ /* 0x000fd2000bf86070 */
[----:B------:R-:W0:Y:S08]  /*00a0*/  @!P2 LDC.64 R4, c[0x0][0x380] ;  /* 0x0000e000ff04ab82 */ /* 0x000e300000000a00 */
[----:B------:R-:W1:Y:S01]  /*00b0*/  @!P4 LDC.64 R6, c[0x0][0x380] ;  /* 0x0000e000ff06cb82 */ /* 0x000e620000000a00 */
[----:B0-----:R-:W-:-:S05]  /*00c0*/  @!P2 IMAD.WIDE.U32 R4, R3, 0x4, R4 ;  /* 0x000000040304a825 */ /* 0x001fca00078e0004 */
[----:B--2---:R0:W2:Y:S01]  /*00d0*/  @!P2 LDG.E R16, desc[UR8][R4.64] ;  /* 0x000000080410a981 */ /* 0x0040a2000c1e1900 */
[----:B-1----:R-:W-:-:S05]  /*00e0*/  @!P4 IMAD.WIDE.U32 R6, R9, 0x4, R6 ;  /* 0x000000040906c825 */ /* 0x002fca00078e0006 */
[----:B------:R1:W3:Y:S01]  /*00f0*/  @!P4 LDG.E R22, desc[UR8][R6.64] ;  /* 0x000000080616c981 */ /* 0x0002e2000c1e1900 */
[----:B------:R-:W4:Y:S01]  /*0100*/  S2UR UR5, SR_CgaCtaId ;  /* 0x00000000000579c3 */ /* 0x000f220000008800 */
[----:B------:R-:W-:-:S05]  /*0110*/  IADD3 R9, PT, PT, R9, UR10, RZ ;  /* 0x0000000a09097c10 */ /* 0x000fca000fffe0ff */
[C---:B------:R-:W-:Y:S01]  /*0120*/  VIADD R17, R9.reuse, UR10 ;  /* 0x0000000a09117c36 */ /* 0x040fe20008000000 */
[----:B------:R-:W-:-:S03]  /*0130*/  ISETP.GE.U32.AND P5, PT, R9, UR6, PT ;  /* 0x0000000609007c0c */ /* 0x000fc6000bfa6070 */
[C---:B------:R-:W-:Y:S01]  /*0140*/  VIADD R2, R17.reuse, UR10 ;  /* 0x0000000a11027c36 */ /* 0x040fe20008000000 */
[----:B------:R-:W-:-:S04]  /*0150*/  ISETP.GE.U32.AND P6, PT, R17, UR6, PT ;  /* 0x0000000611007c0c */ /* 0x000fc8000bfc6070 */
[C---:B------:R-:W-:Y:S01]  /*0160*/  ISETP.GE.U32.AND P0, PT, R2.reuse, UR6, PT ;  /* 0x0000000602007c0c */ /* 0x040fe2000bf06070 */
[----:B------:R-:W-:Y:S01]  /*0170*/  UMOV UR4, 0x400 ;  /* 0x0000040000047882 */ /* 0x000fe20000000000 */
[----:B------:R-:W-:-:S03]  /*0180*/  IADD3 R3, PT, PT, R2, UR10, RZ ;  /* 0x0000000a02037c10 */ /* 0x000fc6000fffe0ff */
[----:B------:R-:W5:Y:S01]  /*0190*/  @!P5 LDC.64 R14, c[0x0][0x380] ;  /* 0x0000e000ff0edb82 */ /* 0x000f620000000a00 */
[----:B----4-:R-:W-:-:S07]  /*01a0*/  ULEA UR4, UR5, UR4, 0x18 ;  /* 0x0000000405047291 */ /* 0x010fce000f8ec0ff */
[----:B------:R-:W4:Y:S01]  /*01b0*/  @!P6 LDC.64 R12, c[0x0][0x380] ;  /* 0x0000e000ff0ceb82 */ /* 0x000f220000000a00 */
[----:B0-----:R-:W-:Y:S02]  /*01c0*/  VIADD R4, R3, UR10 ;  /* 0x0000000a03047c36 */ /* 0x001fe40008000000 */
[----:B------:R-:W-:-:S05]  /*01d0*/  IMAD.U32 R5, RZ, RZ, UR4 ;  /* 0x00000004ff057e24 */ /* 0x000fca000f8e00ff */
[----:B------:R-:W0:Y:S01]  /*01e0*/  @!P0 LDC.64 R10, c[0x0][0x380] ;  /* 0x0000e000ff0a8b82 */ /* 0x000e220000000a00 */
[----:B-1----:R-:W-:Y:S01]  /*01f0*/  VIADD R6, R4, UR10 ;  /* 0x0000000a04067c36 */ /* 0x002fe20008000000 */
[----:B------:R-:W-:-:S03]  /*0200*/  LEA R7, R0, R5, 0x2 ;  /* 0x0000000500077211 */ /* 0x000fc600078e10ff */
[C---:B------:R-:W-:Y:S01]  /*0210*/  VIADD R8, R6.reuse, UR10 ;  /* 0x0000000a06087c36 */ /* 0x040fe20008000000 */
[----:B------:R-:W-:Y:S02]  /*0220*/  ISETP.GE.U32.AND P1, PT, R3, UR6, PT ;  /* 0x0000000603007c0c */ /* 0x000fe4000bf26070 */
[----:B------:R-:W-:Y:S01]  /*0230*/  ISETP.GE.U32.AND P3, PT, R6, UR6, PT ;  /* 0x0000000606007c0c */ /* 0x000fe2000bf66070 */
[----:B-----5:R-:W-:-:S06]  /*0240*/  @!P5 IMAD.WIDE.U32 R18, R9, 0x4, R14 ;  /* 0x000000040912d825 */ /* 0x020fcc00078e000e */
[----:B------:R-:W5:Y:S01]  /*0250*/  @!P5 LDG.E R18, desc[UR8][R18.64] ;  /* 0x000000081212d981 */ /* 0x000f62000c1e1900 */
[----:B----4-:R-:W-:-:S03]  /*0260*/  @!P6 IMAD.WIDE.U32 R12, R17, 0x4, R12 ;  /* 0x00000004110ce825 */ /* 0x010fc600078e000c */
[----:B------:R-:W1:Y:S03]  /*0270*/  @!P1 LDC.64 R20, c[0x0][0x380] ;  /* 0x0000e000ff149b82 */ /* 0x000e660000000a00 */
[----:B------:R-:W4:Y:S01]  /*0280*/  @!P6 LDG.E R12, desc[UR8][R12.64] ;  /* 0x000000080c0ce981 */ /* 0x000f22000c1e1900 */
[----:B0-----:R-:W-:-:S04]  /*0290*/  @!P0 IMAD.WIDE.U32 R24, R2, 0x4, R10 ;  /* 0x0000000402188825 */ /* 0x001fc800078e000a */
[----:B------:R-:W0:Y:S02]  /*02a0*/  @!P3 LDC.64 R10, c[0x0][0x380] ;  /* 0x0000e000ff0abb82 */ /* 0x000e240000000a00 */
[----:B------:R-:W4:Y:S01]  /*02b0*/  @!P0 LDG.E R24, desc[UR8][R24.64] ;  /* 0x0000000818188981 */ /* 0x000f22000c1e1900 */
[----:B-1----:R-:W-:-:S06]  /*02c0*/  @!P1 IMAD.WIDE.U32 R20, R3, 0x4, R20 ;  /* 0x0000000403149825 */ /* 0x002fcc00078e0014 */
[----:B------:R1:W4:Y:S04]  /*02d0*/  @!P1 LDG.E R20, desc[UR8][R20.64] ;  /* 0x0000000814149981 */ /* 0x000328000c1e1900 */
[----:B--2---:R2:W-:Y:S01]  /*02e0*/  @!P2 STS [R7], R16 ;  /* 0x000000100700a388 */ /* 0x0045e20000000800 */
[----:B------:R-:W-:-:S03]  /*02f0*/  ISETP.GE.U32.AND P2, PT, R4, UR6, PT ;  /* 0x0000000604007c0c */ /* 0x000fc6000bf46070 */
[----:B---3--:R0:W-:Y:S01]  /*0300*/  @!P4 STS [R7+0x40], R22 ;  /* 0x000040160700c388 */ /* 0x0081e20000000800 */
[----:B------:R-:W-:-:S09]  /*0310*/  ISETP.GE.U32.AND P4, PT, R8, UR6, PT ;  /* 0x0000000608007c0c */ /* 0x000fd2000bf86070 */
[----:B--2---:R-:W2:Y:S08]  /*0320*/  @!P2 LDC.64 R16, c[0x0][0x380] ;  /* 0x0000e000ff10ab82 */ /* 0x004eb00000000a00 */
[----:B------:R-:W3:Y:S01]  /*0330*/  @!P4 LDC.64 R14, c[0x0][0x380] ;  /* 0x0000e000ff0ecb82 */ /* 0x000ee20000000a00 */
[----:B0-----:R-:W-:-:S06]  /*0340*/  @!P3 IMAD.WIDE.U32 R22, R6, 0x4, R10 ;  /* 0x000000040616b825 */ /* 0x001fcc00078e000a */
[----:B------:R-:W4:Y:S01]  /*0350*/  @!P3 LDG.E R22, desc[UR8][R22.64] ;  /* 0x000000081616b981 */ /* 0x000f22000c1e1900 */
[----:B--2---:R-:W-:-:S05]  /*0360*/  @!P2 IMAD.WIDE.U32 R16, R4, 0x4, R16 ;  /* 0x000000040410a825 */ /* 0x004fca00078e0010 */
[----:B------:R0:W2:Y:S01]  /*0370*/  @!P2 LDG.E R26, desc[UR8][R16.64] ;  /* 0x00000008101aa981 */ /* 0x0000a2000c1e1900 */
[----:B---3--:R-:W-:-:S05]  /*0380*/  @!P4 IMAD.WIDE.U32 R14, R8, 0x4, R14 ;  /* 0x00000004080ec825 */ /* 0x008fca00078e000e */
[----:B------:R3:W2:Y:S01]  /*0390*/  @!P4 LDG.E R19, desc[UR8][R14.64] ;  /* 0x000000080e13c981 */ /* 0x0006a2000c1e1900 */
[----:B------:R-:W-:-:S05]  /*03a0*/  IADD3 R9, PT, PT, R8, UR10, RZ ;  /* 0x0000000a08097c10 */ /* 0x000fca000fffe0ff */
[C---:B------:R-:W-:Y:S01]  /*03b0*/  VIADD R10, R9.reuse, UR10 ;  /* 0x0000000a090a7c36 */ /* 0x040fe20008000000 */
[----:B-----5:R-:W-:Y:S01]  /*03c0*/  @!P5 STS [R7+0x80], R18 ;  /* 0x000080120700d388 */ /* 0x020fe20000000800 */
[----:B------:R-:W-:-:S03]  /*03d0*/  ISETP.GE.U32.AND P5, PT, R9, UR6, PT ;  /* 0x0000000609007c0c */ /* 0x000fc6000bfa6070 */
[----:B----4-:R-:W-:Y:S01]  /*03e0*/  @!P6 STS [R7+0xc0], R12 ;  /* 0x0000c00c0700e388 */ /* 0x010fe20000000800 */
[C---:B------:R-:W-:Y:S01]  /*03f0*/  ISETP.GE.U32.AND P6, PT, R10.reuse, UR6, PT ;  /* 0x000000060a007c0c */ /* 0x040fe2000bfc6070 */
[----:B------:R-:W-:-:S05]  /*0400*/  VIADD R11, R10, UR10 ;  /* 0x0000000a0a0b7c36 */ /* 0x000fca0008000000 */
[----:B-1----:R-:W-:-:S03]  /*0410*/  IADD3 R21, PT, PT, R11, UR10, RZ ;  /* 0x0000000a0b157c10 */ /* 0x002fc6000fffe0ff */
[----:B0-----:R-:W0:Y:S02]  /*0420*/  @!P5 LDC.64 R16, c[0x0][0x380] ;  /* 0x0000e000ff10db82 */ /* 0x001e240000000a00 */
[----:B------:R-:W-:-:S06]  /*0430*/  VIADD R23, R21, UR10 ;  /* 0x0000000a15177c36 */ /* 0x000fcc0008000000 */
[----:B---3--:R-:W1:Y:S01]  /*0440*/  @!P6 LDC.64 R14, c[0x0][0x380] ;  /* 0x0000e000ff0eeb82 */ /* 0x008e620000000a00 */
[----:B------:R-:W-:Y:S01]  /*0450*/  VIADD R25, R23, UR10 ;  /* 0x0000000a17197c36 */ /* 0x000fe20008000000 */
[----:B------:R-:W-:Y:S04]  /*0460*/  @!P0 STS [R7+0x100], R24 ;  /* 0x0001001807008388 */ /* 0x000fe80000000800 */
[----:B------:R-:W-:Y:S02]  /*0470*/  IADD3 R27, PT, PT, R25, UR10, RZ ;  /* 0x0000000a191b7c10 */ /* 0x000fe4000fffe0ff */
[----:B------:R-:W-:Y:S01]  /*0480*/  ISETP.GE.U32.AND P0, PT, R11, UR6, PT ;  /* 0x000000060b007c0c */ /* 0x000fe2000bf06070 */
[----:B------:R3:W-:Y:S01]  /*0490*/  @!P1 STS [R7+0x140], R20 ;  /* 0x0001401407009388 */ /* 0x0007e20000000800 */
[----:B------:R-:W-:Y:S01]  /*04a0*/  ISETP.GE.U32.AND P1, PT, R21, UR6, PT ;  /* 0x0000000615007c0c */ /* 0x000fe2000bf26070 */
[----:B0-----:R-:W-:-:S05]  /*04b0*/  @!P5 IMAD.WIDE.U32 R16, R9, 0x4, R16 ;  /* 0x000000040910d825 */ /* 0x001fca00078e0010 */
[----:B---3--:R0:W3:Y:S05]  /*04c0*/  @!P5 LDG.E R20, desc[UR8][R16.64] ;  /* 0x000000081014d981 */ /* 0x0080ea000c1e1900 */
[----:B------:R-:W4:Y:S01]  /*04d0*/  @!P0 LDC.64 R28, c[0x0][0x380] ;  /* 0x0000e000ff1c8b82 */ /* 0x000f220000000a00 */
[----:B-1----:R-:W-:-:S05]  /*04e0*/  @!P6 IMAD.WIDE.U32 R14, R10, 0x4, R14 ;  /* 0x000000040a0ee825 */ /* 0x002fca00078e000e */
[----:B------:R1:W5:Y:S02]  /*04f0*/  @!P6 LDG.E R24, desc[UR8][R14.64] ;  /* 0x000000080e18e981 */ /* 0x000364000c1e1900 */
[----:B------:R-:W0:Y:S01]  /*0500*/  @!P1 LDC.64 R12, c[0x0][0x380] ;  /* 0x0000e000ff0c9b82 */ /* 0x000e220000000a00 */
[----:B----4-:R-:W-:-:S04]  /*0510*/  @!P0 IMAD.WIDE.U32 R28, R11, 0x4, R28 ;  /* 0x000000040b1c8825 */ /* 0x010fc800078e001c */
[----:B0-----:R-:W-:-:S06]  /*0520*/  @!P1 IMAD.WIDE.U32 R12, R21, 0x4, R12 ;  /* 0x00000004150c9825 */ /* 0x001fcc00078e000c */
[----:B------:R-:W4:Y:S04]  /*0530*/  @!P1 LDG.E R12, desc[UR8][R12.64] ;  /* 0x000000080c0c9981 */ /* 0x000f28000c1e1900 */
[----:B------:R0:W-:Y:S01]  /*0540*/  @!P3 STS [R7+0x1c0], R22 ;  /* 0x0001c0160700b388 */ /* 0x0001e20000000800 */
[----:B------:R-:W-:-:S03]  /*0550*/  ISETP.GE.U32.AND P3, PT, R25, UR6, PT ;  /* 0x0000000619007c0c */ /* 0x000fc6000bf66070 */
[----:B0-----:R-:W4:Y:S04]  /*0560*/  @!P0 LDG.E R22, desc[UR8][R28.64] ;  /* 0x000000081c168981 */ /* 0x001f28000c1e1900 */
[----:B--2---:R-:W-:Y:S01]  /*0570*/  @!P2 STS [R7+0x180], R26 ;  /* 0x0001801a0700a388 */ /* 0x004fe20000000800 */
[----:B------:R-:W-:-:S05]  /*0580*/  ISETP.GE.U32.AND P2, PT, R23, UR6, PT ;  /* 0x0000000617007c0c */ /* 0x000fca000bf46070 */
[----:B------:R-:W0:Y:S01]  /*0590*/  @!P3 LDC.64 R16, c[0x0][0x380] ;  /* 0x0000e000ff10bb82 */ /* 0x000e220000000a00 */
[----:B------:R2:W-:Y:S01]  /*05a0*/  @!P4 STS [R7+0x200], R19 ;  /* 0x000200130700c388 */ /* 0x0005e20000000800 */
[----:B------:R-:W-:-:S06]  /*05b0*/  ISETP.GE.U32.AND P4, PT, R27, UR6, PT ;  /* 0x000000061b007c0c */ /* 0x000fcc000bf86070 */
[----:B-1----:R-:W1:Y:S08]  /*05c0*/  @!P2 LDC.64 R14, c[0x0][0x380] ;  /* 0x0000e000ff0eab82 */ /* 0x002e700000000a00 */
[----:B--2---:R-:W2:Y:S01]  /*05d0*/  @!P4 LDC.64 R18, c[0x0][0x380] ;  /* 0x0000e000ff12cb82 */ /* 0x004ea20000000a00 */
[----:B0-----:R-:W-:-:S06]  /*05e0*/  @!P3 IMAD.WIDE.U32 R16, R25, 0x4, R16 ;  /* 0x000000041910b825 */ /* 0x001fcc00078e0010 */
[----:B------:R0:W4:Y:S01]  /*05f0*/  @!P3 LDG.E R16, desc[UR8][R16.64] ;  /* 0x000000081010b981 */ /* 0x000122000c1e1900 */
[----:B-1----:R-:W-:-:S06]  /*0600*/  @!P2 IMAD.WIDE.U32 R14, R23, 0x4, R14 ;  /* 0x00000004170ea825 */ /* 0x002fcc00078e000e */
[----:B------:R1:W4:Y:S01]  /*0610*/  @!P2 LDG.E R14, desc[UR8][R14.64] ;  /* 0x000000080e0ea981 */ /* 0x000322000c1e1900 */
[----:B--2---:R-:W-:-:S06]  /*0620*/  @!P4 IMAD.WIDE.U32 R18, R27, 0x4, R18 ;  /* 0x000000041b12c825 */ /* 0x004fcc00078e0012 */
[----:B------:R-:W2:Y:S04]  /*0630*/  @!P4 LDG.E R18, desc[UR8][R18.64] ;  /* 0x000000081212c981 */ /* 0x000ea8000c1e1900 */
[----:B---3--:R3:W-:Y:S04]  /*0640*/  @!P5 STS [R7+0x240], R20 ;  /* 0x000240140700d388 */ /* 0x0087e80000000800 */
[----:B-----5:R3:W-:Y:S01]  /*0650*/  @!P6 STS [R7+0x280], R24 ;  /* 0x000280180700e388 */ /* 0x0207e20000000800 */
[----:B------:R-:W-:Y:S01]  /*0660*/  PRMT R26, RZ, 0x7610, R26 ;  /* 0x00007610ff1a7816 */ /* 0x000fe2000000001a */
[----:B0-----:R-:W-:Y:S01]  /*0670*/  IMAD R17, R0, 0x3c, R7 ;  /* 0x0000003c00117824 */ /* 0x001fe200078e0207 */
[----:B-1----:R-:W-:Y:S01]  /*0680*/  PRMT R15, RZ, 0x7610, R15 ;  /* 0x00007610ff0f7816 */ /* 0x002fe2000000000f */
[----:B------:R-:W-:Y:S01]  /*0690*/  UMOV UR4, URZ ;  /* 0x000000ff00047c82 */ /* 0x000fe20008000000 */
[----:B----4-:R3:W-:Y:S04]  /*06a0*/  @!P1 STS [R7+0x300], R12 ;  /* 0x0003000c07009388 */ /* 0x0107e80000000800 */
[----:B------:R3:W-:Y:S04]  /*06b0*/  @!P0 STS [R7+0x2c0], R22 ;  /* 0x0002c01607008388 */ /* 0x0007e80000000800 */
[----:B------:R3:W-:Y:S04]  /*06c0*/  @!P3 STS [R7+0x380], R16 ;  /* 0x000380100700b388 */ /* 0x0007e80000000800 */
[----:B------:R3:W-:Y:S04]  /*06d0*/  @!P2 STS [R7+0x340], R14 ;  /* 0x0003400e0700a388 */ /* 0x0007e80000000800 */
[----:B--2---:R3:W-:Y:S01]  /*06e0*/  @!P4 STS [R7+0x3c0], R18 ;  /* 0x0003c0120700c388 */ /* 0x0047e20000000800 */
[----:B------:R-:W-:Y:S06]  /*06f0*/  BAR.SYNC.DEFER_BLOCKING 0x0 ;  /* 0x0000000000007b1d */ /* 0x000fec0000010000 */
.L_x_82:
[----:B------:R-:W-:Y:S01]  /*0700*/  ISETP.GT.U32.AND P2, PT, R0, UR4, PT ;  /* 0x0000000400007c0c */ /* 0x000fe2000bf44070 */
[----:B------:R-:W-:Y:S01]  /*0710*/  UIADD3 UR5, UPT, UPT, UR4, 0x1, URZ ;  /* 0x0000000104057890 */ /* 0x000fe2000fffe0ff */
[C---:B0-----:R-:W-:Y:S01]  /*0720*/  VIADD R13, R15.reuse, 0x1 ;  /* 0x000000010f0d7836 */ /* 0x041fe20000000000 */
[----:B------:R-:W-:Y:S01]  /*0730*/  BSSY.RECONVERGENT B0, `(.L_x_67) ;  /* 0x000009c000007945 */ /* 0x000fe20003800200 */
[----:B---3--:R-:W-:Y:S01]  /*0740*/  IMAD.U32 R14, RZ, RZ, UR4 ;  /* 0x00000004ff0e7e24 */ /* 0x008fe2000f8e00ff */
[----:B------:R-:W-:Y:S01]  /*0750*/  UISETP.NE.AND UP1, UPT, UR5, 0xf, UPT ;  /* 0x0000000f0500788c */ /* 0x000fe2000bf25270 */
[----:B-12-4-:R-:W-:Y:S02]  /*0760*/  PRMT R12, R15, 0x7610, R12 ;  /* 0x000076100f0c7816 */ /* 0x016fe4000000000c */
[----:B------:R-:W-:Y:S01]  /*0770*/  UMOV UR4, UR5 ;  /* 0x0000000500047c82 */ /* 0x000fe20008000000 */
[----:B------:R-:W-:-:S04]  /*0780*/  PRMT R15, R13, 0x7610, R15 ;  /* 0x000076100d0f7816 */ /* 0x000fc8000000000f */
[----:B------:R-:W-:Y:S05]  /*0790*/  @!P2 BRA `(.L_x_68) ;  /* 0x000000080054a947 */ /* 0x000fea0003800000 */
[C---:B------:R-:W-:Y:S02]  /*07a0*/  ISETP.NE.AND P0, PT, R14.reuse, RZ, PT ;  /* 0x000000ff0e00720c */ /* 0x040fe40003f05270 */
[----:B------:R-:W-:-:S11]  /*07b0*/  LEA R16, R14, R17, 0x2 ;  /* 0x000000110e107211 */ /* 0x000fd600078e10ff */
[----:B------:R0:W1:Y:S01]  /*07c0*/  @!P0 LDS R13, [R17] ;  /* 0x00000000110d8984 */ /* 0x0000620000000800 */
[----:B------:R-:W-:Y:S05]  /*07d0*/  @!P0 BRA `(.L_x_69) ;  /* 0x0000000400f08947 */ /* 0x000fea0003800000 */
[----:B-1----:R1:W2:Y:S01]  /*07e0*/  LDS R13, [R16] ;  /* 0x00000000100d7984 */ /* 0x0022a20000000800 */
[----:B------:R-:W-:Y:S01]  /*07f0*/  ISETP.GE.U32.AND P0, PT, R14, 0x8, PT ;  /* 0x000000080e00780c */ /* 0x000fe20003f06070 */
[----:B0-----:R-:W-:-:S12]  /*0800*/  IMAD.MOV.U32 R17, RZ, RZ, RZ ;  /* 0x000000ffff117224 */ /* 0x001fd800078e00ff */
[----:B------:R-:W-:Y:S05]  /*0810*/  @!P0 BRA `(.L_x_70) ;  /* 0x0000000000c08947 */ /* 0x000fea0003800000 */
[----:B------:R-:W0:Y:S01]  /*0820*/  S2UR UR6, SR_CgaCtaId ;  /* 0x00000000000679c3 */ /* 0x000e220000008800 */
[----:B------:R-:W-:Y:S01]  /*0830*/  UMOV UR5, 0x400 ;  /* 0x0000040000057882 */ /* 0x000fe20000000000 */
[----:B------:R-:W-:-:S05]  /*0840*/  LOP3.LUT R17, R14, 0x7ffffff8, RZ, 0xc0, !PT ;  /* 0x7ffffff80e117812 */ /* 0x000fca00078ec0ff */
[----:B------:R-:W-:Y:S01]  /*0850*/  IMAD.MOV R17, RZ, RZ, -R17 ;  /* 0x000000ffff117224 */ /* 0x000fe200078e0a11 */
[----:B0-----:R-:W-:-:S06]  /*0860*/  ULEA UR5, UR6, UR5, 0x18 ;  /* 0x0000000506057291 */ /* 0x001fcc000f8ec0ff */
[----:B------:R-:W-:-:S04]  /*0870*/  IMAD.U32 R5, RZ, RZ, UR5 ;  /* 0x00000005ff057e24 */ /* 0x000fc8000f8e00ff */
[----:B------:R-:W-:Y:S01]  /*0880*/  IMAD R19, R14, 0x4, R5 ;  /* 0x000000040e137824 */ /* 0x000fe200078e0205 */
[----:B------:R-:W-:-:S03]  /*0890*/  LEA R18, R0, R5, 0x6 ;  /* 0x0000000500127211 */ /* 0x000fc600078e30ff */
[----:B------:R-:W-:Y:S01]  /*08a0*/  VIADD R19, R19, 0x100 ;  /* 0x0000010013137836 */ /* 0x000fe20000000000 */
[----:B------:R-:W-:-:S07]  /*08b0*/  IADD3 R18, PT, PT, R18, 0x10, RZ ;  /* 0x0000001012127810 */ /* 0x000fce0007ffe0ff */
.L_x_71:
[----:B------:R-:W-:Y:S01]  /*08c0*/  LDS R20, [R18+-0x10] ;  /* 0xfffff00012147984 */ /* 0x000fe20000000800 */
[----:B------:R-:W-:-:S03]  /*08d0*/  VIADD R17, R17, 0x8 ;  /* 0x0000000811117836 */ /* 0x000fc60000000000 */
[----:B------:R-:W2:Y:S02]  /*08e0*/  LDS R22, [R19+-0x100] ;  /* 0xffff000013167984 */ /* 0x000ea40000000800 */
[----:B------:R-:W-:Y:S01]  /*08f0*/  ISETP.NE.AND P0, PT, R17, RZ, PT ;  /* 0x000000ff1100720c */ /* 0x000fe20003f05270 */
[----:B0-2---:R-:W-:-:S05]  /*0900*/  FFMA R13, -R20, R22, R13 ;  /* 0x00000016140d7223 */ /* 0x005fca000000010d */
        /* <DEDUP_REMOVED lines=26> */
[----:B------:R2:W3:Y:S01]  /*0ab0*/  LDS R24, [R19+0xc0] ;  /* 0x0000c00013187984 */ /* 0x0004e20000000800 */
[----:B0-----:R-:W-:Y:S01]  /*0ac0*/  IADD3 R18, PT, PT, R18, 0x20, RZ ;  /* 0x0000002012127810 */ /* 0x001fe20007ffe0ff */
[----:B--2---:R-:W-:-:S02]  /*0ad0*/  VIADD R19, R19, 0x200 ;  /* 0x0000020013137836 */ /* 0x004fc40000000000 */
[----:B---3--:R-:W-:-:S05]  /*0ae0*/  FFMA R13, -R13, R24, R20 ;  /* 0x000000180d0d7223 */ /* 0x008fca0000000114 */
[----:B------:R0:W-:Y:S01]  /*0af0*/  STS [R16], R13 ;  /* 0x0000000d10007388 */ /* 0x0001e20000000800 */
[----:B------:R-:W-:Y:S05]  /*0b00*/  @P0 BRA `(.L_x_71) ;  /* 0xfffffffc006c0947 */ /* 0x000fea000383ffff */
[----:B------:R-:W-:-:S07]  /*0b10*/  LOP3.LUT R17, R14, 0x7ffffff8, RZ, 0xc0, !PT ;  /* 0x7ffffff80e117812 */ /* 0x000fce00078ec0ff */
.L_x_70:
[----:B------:R-:W-:-:S13]  /*0b20*/  LOP3.LUT P0, RZ, R14, 0x7, RZ, 0xc0, !PT ;  /* 0x000000070eff7812 */ /* 0x000fda000780c0ff */
[----:B------:R-:W-:Y:S05]  /*0b30*/  @!P0 BRA `(.L_x_69) ;  /* 0x0000000400188947 */ /* 0x000fea0003800000 */
[----:B------:R-:W-:-:S04]  /*0b40*/  LOP3.LUT R12, R12, 0x7, RZ, 0xc0, !PT ;  /* 0x000000070c0c7812 */ /* 0x000fc800078ec0ff */
[C---:B------:R-:W-:Y:S01]  /*0b50*/  LOP3.LUT P1, RZ, R12.reuse, 0x3, RZ, 0xc0, !PT ;  /* 0x000000030cff7812 */ /* 0x040fe2000782c0ff */
[----:B01----:R-:W-:-:S05]  /*0b60*/  VIADD R16, R12, 0xffffffff ;  /* 0xffffffff0c107836 */ /* 0x003fca0000000000 */
[----:B------:R-:W-:-:S13]  /*0b70*/  ISETP.GE.U32.AND P0, PT, R16, 0x3, PT ;  /* 0x000000031000780c */ /* 0x000fda0003f06070 */
[----:B------:R-:W-:Y:S05]  /*0b80*/  @!P0 BRA `(.L_x_72) ;  /* 0x0000000000688947 */ /* 0x000fea0003800000 */
[----:B------:R-:W0:Y:S01]  /*0b90*/  S2UR UR6, SR_CgaCtaId ;  /* 0x00000000000679c3 */ /* 0x000e220000008800 */
[----:B------:R-:W-:Y:S01]  /*0ba0*/  UMOV UR5, 0x400 ;  /* 0x0000040000057882 */ /* 0x000fe20000000000 */
[----:B------:R-:W-:-:S04]  /*0bb0*/  IMAD R20, R0, 0x3c, R7 ;  /* 0x0000003c00147824 */ /* 0x000fc800078e0207 */
[----:B------:R-:W-:-:S05]  /*0bc0*/  IMAD R16, R17, 0x4, R20 ;  /* 0x0000000411107824 */ /* 0x000fca00078e0214 */
[----:B------:R-:W-:Y:S01]  /*0bd0*/  LDS R18, [R16] ;  /* 0x0000000010127984 */ /* 0x000fe20000000800 */
[----:B0-----:R-:W-:-:S06]  /*0be0*/  ULEA UR5, UR6, UR5, 0x18 ;  /* 0x0000000506057291 */ /* 0x001fcc000f8ec0ff */
[----:B------:R-:W-:-:S05]  /*0bf0*/  MOV R5, UR5 ;  /* 0x0000000500057c02 */ /* 0x000fca0008000f00 */
[----:B------:R-:W-:-:S05]  /*0c00*/  IMAD R12, R14, 0x4, R5 ;  /* 0x000000040e0c7824 */ /* 0x000fca00078e0205 */
[C---:B------:R-:W-:Y:S01]  /*0c10*/  LEA R12, R17.reuse, R12, 0x6 ;  /* 0x0000000c110c7211 */ /* 0x040fe200078e30ff */
[----:B------:R-:W-:-:S04]  /*0c20*/  VIADD R17, R17, 0x4 ;  /* 0x0000000411117836 */ /* 0x000fc80000000000 */
[----:B------:R-:W2:Y:S02]  /*0c30*/  LDS R19, [R12] ;  /* 0x000000000c137984 */ /* 0x000ea40000000800 */
[----:B--2---:R-:W-:Y:S01]  /*0c40*/  FFMA R19, -R18, R19, R13 ;  /* 0x0000001312137223 */ /* 0x004fe2000000010d */
[----:B------:R-:W-:-:S05]  /*0c50*/  IMAD R18, R14, 0x4, R20 ;  /* 0x000000040e127824 */ /* 0x000fca00078e0214 */
        /* <DEDUP_REMOVED lines=13> */
.L_x_72:
[----:B------:R-:W-:Y:S05]  /*0d30*/  @!P1 BRA `(.L_x_69) ;  /* 0x0000000000989947 */ /* 0x000fea0003800000 */
[C---:B------:R-:W-:Y:S02]  /*0d40*/  LOP3.LUT R12, R26.reuse, 0x3, RZ, 0xc0, !PT ;  /* 0x000000031a0c7812 */ /* 0x040fe400078ec0ff */
[----:B------:R-:W-:Y:S02]  /*0d50*/  LOP3.LUT R16, R26, 0x1, RZ, 0xc0, !PT ;  /* 0x000000011a107812 */ /* 0x000fe400078ec0ff */
[----:B------:R-:W-:Y:S02]  /*0d60*/  ISETP.NE.AND P0, PT, R12, 0x1, PT ;  /* 0x000000010c00780c */ /* 0x000fe40003f05270 */
[----:B------:R-:W-:-:S11]  /*0d70*/  ISETP.NE.U32.AND P1, PT, R16, 0x1, PT ;  /* 0x000000011000780c */ /* 0x000fd60003f25070 */
[----:B------:R-:W-:Y:S05]  /*0d80*/  @!P0 BRA `(.L_x_73) ;  /* 0x0000000000488947 */ /* 0x000fea0003800000 */
[----:B------:R-:W1:Y:S01]  /*0d90*/  S2UR UR6, SR_CgaCtaId ;  /* 0x00000000000679c3 */ /* 0x000e620000008800 */
[----:B------:R-:W-:Y:S01]  /*0da0*/  UMOV UR5, 0x400 ;  /* 0x0000040000057882 */ /* 0x000fe20000000000 */
[----:B0-----:R-:W-:-:S04]  /*0db0*/  IMAD R18, R0, 0x3c, R7 ;  /* 0x0000003c00127824 */ /* 0x001fc800078e0207 */
[--C-:B------:R-:W-:Y:S02]  /*0dc0*/  IMAD R19, R17, 0x4, R18.reuse ;  /* 0x0000000411137824 */ /* 0x100fe400078e0212 */
[----:B------:R-:W-:Y:S01]  /*0dd0*/  IMAD R18, R14, 0x4, R18 ;  /* 0x000000040e127824 */ /* 0x000fe200078e0212 */
[----:B-1----:R-:W-:-:S06]  /*0de0*/  ULEA UR5, UR6, UR5, 0x18 ;  /* 0x0000000506057291 */ /* 0x002fcc000f8ec0ff */
[----:B------:R-:W-:-:S05]  /*0df0*/  MOV R5, UR5 ;  /* 0x0000000500057c02 */ /* 0x000fca0008000f00 */
[----:B------:R-:W-:-:S05]  /*0e00*/  IMAD R12, R14, 0x4, R5 ;  /* 0x000000040e0c7824 */ /* 0x000fca00078e0205 */
[C---:B------:R-:W-:Y:S01]  /*0e10*/  LEA R20, R17.reuse, R12, 0x6 ;  /* 0x0000000c11147211 */ /* 0x040fe200078e30ff */
[----:B------:R-:W-:Y:S01]  /*0e20*/  VIADD R17, R17, 0x2 ;  /* 0x0000000211117836 */ /* 0x000fe20000000000 */
[----:B------:R-:W-:Y:S04]  /*0e30*/  LDS R12, [R19] ;  /* 0x00000000130c7984 */ /* 0x000fe80000000800 */
[----:B------:R-:W2:Y:S02]  /*0e40*/  LDS R16, [R20] ;  /* 0x0000000014107984 */ /* 0x000ea40000000800 */
[----:B--2---:R-:W-:-:S05]  /*0e50*/  FFMA R12, -R12, R16, R13 ;  /* 0x000000100c0c7223 */ /* 0x004fca000000010d */
[----:B------:R-:W-:Y:S04]  /*0e60*/  STS [R18], R12 ;  /* 0x0000000c12007388 */ /* 0x000fe80000000800 */
[----:B------:R-:W-:Y:S04]  /*0e70*/  LDS R13, [R19+0x4] ;  /* 0x00000400130d7984 */ /* 0x000fe80000000800 */
[----:B------:R-:W0:Y:S02]  /*0e80*/  LDS R16, [R20+0x40] ;  /* 0x0000400014107984 */ /* 0x000e240000000800 */
[----:B0-----:R-:W-:-:S05]  /*0e90*/  FFMA R13, -R13, R16, R12 ;  /* 0x000000100d0d7223 */ /* 0x001fca000000010c */
[----:B------:R1:W-:Y:S02]  /*0ea0*/  STS [R18], R13 ;  /* 0x0000000d12007388 */ /* 0x0003e40000000800 */
.L_x_73:
[----:B------:R-:W-:Y:S05]  /*0eb0*/  @P1 BRA `(.L_x_69) ;  /* 0x0000000000381947 */ /* 0x000fea0003800000 */
[----:B------:R-:W3:Y:S01]  /*0ec0*/  S2UR UR6, SR_CgaCtaId ;  /* 0x00000000000679c3 */ /* 0x000ee20000008800 */
[----:B------:R-:W-:Y:S01]  /*0ed0*/  UMOV UR5, 0x400 ;  /* 0x0000040000057882 */ /* 0x000fe20000000000 */
[C-C-:B------:R-:W-:Y:S02]  /*0ee0*/  IMAD R12, R0.reuse, 0x3c, R7.reuse ;  /* 0x0000003c000c7824 */ /* 0x140fe400078e0207 */
[----:B------:R-:W-:Y:S02]  /*0ef0*/  IMAD R19, R0, 0x3c, R7 ;  /* 0x0000003c00137824 */ /* 0x000fe400078e0207 */
[----:B------:R-:W-:-:S06]  /*0f00*/  IMAD R12, R17, 0x4, R12 ;  /* 0x00000004110c7824 */ /* 0x000fcc00078e020c */
[----:B------:R-:W-:Y:S01]  /*0f10*/  LDS R12, [R12] ;  /* 0x000000000c0c7984 */ /* 0x000fe20000000800 */
[----:B---3--:R-:W-:-:S06]  /*0f20*/  ULEA UR5, UR6, UR5, 0x18 ;  /* 0x0000000506057291 */ /* 0x008fcc000f8ec0ff */
[----:B------:R-:W-:-:S05]  /*0f30*/  MOV R5, UR5 ;  /* 0x0000000500057c02 */ /* 0x000fca0008000f00 */
[----:B------:R-:W-:-:S05]  /*0f40*/  IMAD R16, R14, 0x4, R5 ;  /* 0x000000040e107824 */ /* 0x000fca00078e0205 */
[----:B------:R-:W-:Y:S01]  /*0f50*/  LEA R17, R17, R16, 0x6 ;  /* 0x0000001011117211 */ /* 0x000fe200078e30ff */
[----:B------:R-:W-:-:S05]  /*0f60*/  IMAD R16, R14, 0x4, R19 ;  /* 0x000000040e107824 */ /* 0x000fca00078e0213 */
[----:B------:R-:W0:Y:S02]  /*0f70*/  LDS R17, [R17] ;  /* 0x0000000011117984 */ /* 0x000e240000000800 */
[----:B012---:R-:W-:-:S05]  /*0f80*/  FFMA R13, -R12, R17, R13 ;  /* 0x000000110c0d7223 */ /* 0x007fca000000010d */
[----:B------:R3:W-:Y:S02]  /*0f90*/  STS [R16], R13 ;  /* 0x0000000d10007388 */ /* 0x0007e40000000800 */
.L_x_69:
[C---:B0-----:R-:W-:Y:S01]  /*0fa0*/  IMAD R17, R14.reuse, 0x4, R5 ;  /* 0x000000040e117824 */ /* 0x041fe200078e0205 */
[----:B------:R-:W-:Y:S03]  /*0fb0*/  BSSY.RECONVERGENT B1, `(.L_x_74) ;  /* 0x0000010000017945 */ /* 0x000fe60003800200 */
[----:B------:R-:W-:-:S05]  /*0fc0*/  IMAD R17, R14, 0x3c, R17 ;  /* 0x0000003c0e117824 */ /* 0x000fca00078e0211 */
[----:B------:R-:W-:-:S05]  /*0fd0*/  LEA R17, R14, R17, 0x2 ;  /* 0x000000110e117211 */ /* 0x000fca00078e10ff */
[----:B------:R-:W0:Y:S02]  /*0fe0*/  LDS R20, [R17] ;  /* 0x0000000011147984 */ /* 0x000e240000000800 */
[----:B0-----:R-:W0:Y:S08]  /*0ff0*/  MUFU.RCP R19, R20 ;  /* 0x0000001400137308 */ /* 0x001e300000001000 */
[----:B-12---:R-:W1:Y:S01]  /*1000*/  FCHK P0, R13, R20 ;  /* 0x000000140d007302 */ /* 0x006e620000000000 */
[----:B0-----:R-:W-:-:S04]  /*1010*/  FFMA R12, -R20, R19, 1 ;  /* 0x3f800000140c7423 */ /* 0x001fc80000000113 */
[----:B------:R-:W-:-:S04]  /*1020*/  FFMA R12, R19, R12, R19 ;  /* 0x0000000c130c7223 */ /* 0x000fc80000000013 */
[----:B------:R-:W-:-:S04]  /*1030*/  FFMA R19, R12, R13, RZ ;  /* 0x0000000d0c137223 */ /* 0x000fc800000000ff */
[----:B---3--:R-:W-:-:S04]  /*1040*/  FFMA R16, -R20, R19, R13 ;  /* 0x0000001314107223 */ /* 0x008fc8000000010d */
[----:B------:R-:W-:Y:S01]  /*1050*/  FFMA R12, R12, R16, R19 ;  /* 0x000000100c0c7223 */ /* 0x000fe20000000013 */
[----:B-1----:R-:W-:Y:S06]  /*1060*/  @!P0 BRA `(.L_x_75) ;  /* 0x0000000000108947 */ /* 0x002fec0003800000 */
[----:B------:R-:W-:Y:S01]  /*1070*/  IMAD.MOV.U32 R12, RZ, RZ, R13 ;  /* 0x000000ffff0c7224 */ /* 0x000fe200078e000d */
[----:B------:R-:W-:-:S07]  /*1080*/  MOV R16, 0x10a0 ;  /* 0x000010a000107802 */ /* 0x000fce0000000f00 */
[----:B------:R-:W-:Y:S05]  /*1090*/  CALL.REL.NOINC `($__internal_1_$__cuda_sm3x_div_rn_noftz_f32_slowpath) ;  /* 0x0000000c00247944 */ /* 0x000fea0003c00000 */
[----:B------:R-:W-:-:S07]  /*10a0*/  MOV R12, R17 ;  /* 0x00000011000c7202 */ /* 0x000fce0000000f00 */
.L_x_75:
[----:B------:R-:W-:Y:S05]  /*10b0*/  BSYNC.RECONVERGENT B1 ;  /* 0x0000000000017941 */ /* 0x000fea0003800200 */
.L_x_74:
[----:B------:R-:W-:-:S04]  /*10c0*/  IMAD R17, R0, 0x3c, R7 ;  /* 0x0000003c00117824 */ /* 0x000fc800078e0207 */
[----:B------:R-:W-:-:S05]  /*10d0*/  IMAD R13, R14, 0x4, R17 ;  /* 0x000000040e0d7824 */ /* 0x000fca00078e0211 */
[----:B------:R0:W-:Y:S02]  /*10e0*/  STS [R13], R12 ;  /* 0x0000000c0d007388 */ /* 0x0001e40000000800 */
.L_x_68:
[----:B------:R-:W-:Y:S05]  /*10f0*/  BSYNC.RECONVERGENT B0 ;  /* 0x0000000000007941 */ /* 0x000fea0003800200 */
.L_x_67:
[----:B------:R-:W-:Y:S06]  /*1100*/  BAR.SYNC.DEFER_BLOCKING 0x0 ;  /* 0x0000000000007b1d */ /* 0x000fec0000010000 */
[----:B------:R-:W-:Y:S04]  /*1110*/  BSSY.RECONVERGENT B0, `(.L_x_76) ;  /* 0x0000069000007945 */ /* 0x000fe80003800200 */
[----:B------:R-:W-:Y:S05]  /*1120*/  @!P2 BRA `(.L_x_77) ;  /* 0x00000004009ca947 */ /* 0x000fea0003800000 */
[----:B------:R-:W1:Y:S01]  /*1130*/  S2UR UR6, SR_CgaCtaId ;  /* 0x00000000000679c3 */ /* 0x000e620000008800 */
[----:B------:R-:W-:Y:S01]  /*1140*/  UMOV UR5, 0x400 ;  /* 0x0000040000057882 */ /* 0x000fe20000000000 */
[----:B------:R-:W-:Y:S01]  /*1150*/  ISETP.GE.U32.AND P0, PT, R14, 0x7, PT ;  /* 0x000000070e00780c */ /* 0x000fe20003f06070 */
[----:B-1----:R-:W-:-:S06]  /*1160*/  ULEA UR5, UR6, UR5, 0x18 ;  /* 0x0000000506057291 */ /* 0x002fcc000f8ec0ff */
[----:B------:R-:W-:-:S05]  /*1170*/  MOV R5, UR5 ;  /* 0x0000000500057c02 */ /* 0x000fca0008000f00 */
[----:B0-----:R-:W-:Y:S02]  /*1180*/  IMAD R13, R14, 0x40, R5 ;  /* 0x000000400e0d7824 */ /* 0x001fe400078e0205 */
[----:B------:R-:W-:-:S03]  /*1190*/  IMAD.MOV.U32 R14, RZ, RZ, RZ ;  /* 0x000000ffff0e7224 */ /* 0x000fc600078e00ff */
[----:B------:R-:W-:-:S05]  /*11a0*/  LEA R19, R0, R13, 0x2 ;  /* 0x0000000d00137211 */ /* 0x000fca00078e10ff */
[----:B------:R0:W1:Y:S01]  /*11b0*/  LDS R12, [R19+0x40] ;  /* 0x00004000130c7984 */ /* 0x0000620000000800 */
[----:B------:R-:W-:Y:S05]  /*11c0*/  @!P0 BRA `(.L_x_78) ;  /* 0x0000000000a08947 */ /* 0x000fea0003800000 */
[----:B------:R-:W-:Y:S01]  /*11d0*/  HFMA2 R14, -RZ, RZ, 0, 0 ;  /* 0x00000000ff0e7431 */ /* 0x000fe200000001ff */
[----:B------:R-:W-:-:S12]  /*11e0*/  ULOP3.LUT UR5, UR4, 0x7ffffff8, URZ, 0xc0, !UPT ;  /* 0x7ffffff804057892 */ /* 0x000fd8000f8ec0ff */
.L_x_79:
[C---:B------:R-:W-:Y:S01]  /*11f0*/  IMAD R18, R14.reuse, 0x4, R13 ;  /* 0x000000040e127824 */ /* 0x040fe200078e020d */
[C---:B------:R-:W-:Y:S01]  /*1200*/  LEA R16, R14.reuse, R7, 0x6 ;  /* 0x000000070e107211 */ /* 0x040fe200078e30ff */
[----:B------:R-:W-:-:S03]  /*1210*/  VIADD R14, R14, 0x8 ;  /* 0x000000080e0e7836 */ /* 0x000fc60000000000 */
[----:B------:R-:W-:Y:S02]  /*1220*/  LDS R29, [R18+0x40] ;  /* 0x00004000121d7984 */ /* 0x000fe40000000800 */
[----:B------:R-:W-:Y:S02]  /*1230*/  ISETP.NE.AND P0, PT, R14, UR5, PT ;  /* 0x000000050e007c0c */ /* 0x000fe4000bf05270 */
[----:B------:R-:W1:Y:S02]  /*1240*/  LDS R20, [R16] ;  /* 0x0000000010147984 */ /* 0x000e640000000800 */
[----:B-1----:R-:W-:-:S05]  /*1250*/  FFMA R20, -R29, R20, R12 ;  /* 0x000000141d147223 */ /* 0x002fca000000010c */
[----:B------:R-:W-:Y:S04]  /*1260*/  STS [R19+0x40], R20 ;  /* 0x0000401413007388 */ /* 0x000fe80000000800 */
[----:B------:R-:W-:Y:S04]  /*1270*/  LDS R29, [R18+0x44] ;  /* 0x00004400121d7984 */ /* 0x000fe80000000800 */
[----:B--2---:R-:W1:Y:S02]  /*1280*/  LDS R12, [R16+0x40] ;  /* 0x00004000100c7984 */ /* 0x004e640000000800 */
[----:B-1----:R-:W-:-:S05]  /*1290*/  FFMA R12, -R29, R12, R20 ;  /* 0x0000000c1d0c7223 */ /* 0x002fca0000000114 */
[----:B------:R-:W-:Y:S04]  /*12a0*/  STS [R19+0x40], R12 ;  /* 0x0000400c13007388 */ /* 0x000fe80000000800 */
[----:B------:R-:W-:Y:S04]  /*12b0*/  LDS R29, [R18+0x48] ;  /* 0x00004800121d7984 */ /* 0x000fe80000000800 */
[----:B------:R-:W1:Y:S02]  /*12c0*/  LDS R22, [R16+0x80] ;  /* 0x0000800010167984 */ /* 0x000e640000000800 */
        /* <DEDUP_REMOVED lines=21> */
[----:B------:R2:W-:Y:S01]  /*1420*/  STS [R19+0x40], R12 ;  /* 0x0000400c13007388 */ /* 0x0005e20000000800 */
[----:B------:R-:W-:Y:S05]  /*1430*/  @P0 BRA `(.L_x_79) ;  /* 0xfffffffc006c0947 */ /* 0x000fea000383ffff */
[----:B------:R-:W-:-:S07]  /*1440*/  MOV R14, UR5 ;  /* 0x00000005000e7c02 */ /* 0x000fce0008000f00 */
.L_x_78:
[----:B------:R-:W-:-:S09]  /*1450*/  ULOP3.LUT UP0, URZ, UR4, 0x7, URZ, 0xc0, !UPT ;  /* 0x0000000704ff7892 */ /* 0x000fd2000f80c0ff */
[----:B------:R-:W-:Y:S05]  /*1460*/  BRA.U !UP0, `(.L_x_77) ;  /* 0x0000000108cc7547 */ /* 0x000fea000b800000 */
[----:B------:R-:W-:-:S04]  /*1470*/  LOP3.LUT R18, R15, 0xffff, RZ, 0xc0, !PT ;  /* 0x0000ffff0f127812 */ /* 0x000fc800078ec0ff */
[C---:B------:R-:W-:Y:S02]  /*1480*/  LOP3.LUT R16, R18.reuse, 0x7, RZ, 0xc0, !PT ;  /* 0x0000000712107812 */ /* 0x040fe400078ec0ff */
[----:B------:R-:W-:-:S03]  /*1490*/  LOP3.LUT P1, RZ, R18, 0x3, RZ, 0xc0, !PT ;  /* 0x0000000312ff7812 */ /* 0x000fc6000782c0ff */
[----:B------:R-:W-:-:S05]  /*14a0*/  VIADD R16, R16, 0xffffffff ;  /* 0xffffffff10107836 */ /* 0x000fca0000000000 */
[----:B------:R-:W-:-:S13]  /*14b0*/  ISETP.GE.U32.AND P0, PT, R16, 0x3, PT ;  /* 0x000000031000780c */ /* 0x000fda0003f06070 */
[----:B------:R-:W-:Y:S05]  /*14c0*/  @!P0 BRA `(.L_x_80) ;  /* 0x0000000000508947 */ /* 0x000fea0003800000 */
[CC--:B------:R-:W-:Y:S01]  /*14d0*/  LEA R18, R14.reuse, R13.reuse, 0x2 ;  /* 0x0000000d0e127211 */ /* 0x0c0fe200078e10ff */
[C---:B------:R-:W-:Y:S02]  /*14e0*/  IMAD R16, R14.reuse, 0x40, R7 ;  /* 0x000000400e107824 */ /* 0x040fe400078e0207 */
[----:B------:R-:W-:Y:S02]  /*14f0*/  VIADD R14, R14, 0x4 ;  /* 0x000000040e0e7836 */ /* 0x000fe40000000000 */
[----:B0-2---:R-:W-:Y:S04]  /*1500*/  LDS R19, [R18+0x40] ;  /* 0x0000400012137984 */ /* 0x005fe80000000800 */
[----:B------:R-:W1:Y:S02]  /*1510*/  LDS R20, [R16] ;  /* 0x0000000010147984 */ /* 0x000e640000000800 */
[----:B-1----:R-:W-:Y:S01]  /*1520*/  FFMA R20, -R19, R20, R12 ;  /* 0x0000001413147223 */ /* 0x002fe2000000010c */
[----:B------:R-:W-:-:S05]  /*1530*/  LEA R19, R0, R13, 0x2 ;  /* 0x0000000d00137211 */ /* 0x000fca00078e10ff */
[----:B------:R-:W-:Y:S04]  /*1540*/  STS [R19+0x40], R20 ;  /* 0x0000401413007388 */ /* 0x000fe80000000800 */
[----:B------:R-:W-:Y:S04]  /*1550*/  LDS R29, [R18+0x44] ;  /* 0x00004400121d7984 */ /* 0x000fe80000000800 */
[----:B------:R-:W0:Y:S02]  /*1560*/  LDS R12, [R16+0x40] ;  /* 0x00004000100c7984 */ /* 0x000e240000000800 */
[----:B0-----:R-:W-:-:S05]  /*1570*/  FFMA R22, -R29, R12, R20 ;  /* 0x0000000c1d167223 */ /* 0x001fca0000000114 */
        /* <DEDUP_REMOVED lines=8> */
[----:B------:R3:W-:Y:S02]  /*1600*/  STS [R19+0x40], R12 ;  /* 0x0000400c13007388 */ /* 0x0007e40000000800 */
.L_x_80:
[----:B------:R-:W-:Y:S05]  /*1610*/  @!P1 BRA `(.L_x_77) ;  /* 0x0000000000609947 */ /* 0x000fea0003800000 */
[C---:B------:R-:W-:Y:S02]  /*1620*/  LOP3.LUT P0, RZ, R26.reuse, 0x3, RZ, 0xc0, !PT ;  /* 0x000000031aff7812 */ /* 0x040fe4000780c0ff */
[----:B------:R-:W-:-:S04]  /*1630*/  LOP3.LUT R16, R26, 0x1, RZ, 0xc0, !PT ;  /* 0x000000011a107812 */ /* 0x000fc800078ec0ff */
[----:B------:R-:W-:-:S07]  /*1640*/  ISETP.NE.U32.AND P1, PT, R16, 0x1, PT ;  /* 0x000000011000780c */ /* 0x000fce0003f25070 */
[----:B------:R-:W-:Y:S06]  /*1650*/  @!P0 BRA `(.L_x_81) ;  /* 0x0000000000308947 */ /* 0x000fec0003800000 */
[CC--:B------:R-:W-:Y:S01]  /*1660*/  LEA R18, R14.reuse, R13.reuse, 0x2 ;  /* 0x0000000d0e127211 */ /* 0x0c0fe200078e10ff */
[----:B------:R-:W-:Y:S01]  /*1670*/  IMAD R20, R14, 0x40, R7 ;  /* 0x000000400e147824 */ /* 0x000fe200078e0207 */
[----:B------:R-:W-:Y:S01]  /*1680*/  LEA R29, R0, R13, 0x2 ;  /* 0x0000000d001d7211 */ /* 0x000fe200078e10ff */
[----:B------:R-:W-:Y:S02]  /*1690*/  VIADD R14, R14, 0x2 ;  /* 0x000000020e0e7836 */ /* 0x000fe40000000000 */
[----:B0-23--:R-:W-:Y:S04]  /*16a0*/  LDS R19, [R18+0x40] ;  /* 0x0000400012137984 */ /* 0x00dfe80000000800 */
[----:B------:R-:W1:Y:S02]  /*16b0*/  LDS R16, [R20] ;  /* 0x0000000014107984 */ /* 0x000e640000000800 */
[----:B-1----:R-:W-:-:S05]  /*16c0*/  FFMA R16, -R19, R16, R12 ;  /* 0x0000001013107223 */ /* 0x002fca000000010c */
[----:B------:R-:W-:Y:S04]  /*16d0*/  STS [R29+0x40], R16 ;  /* 0x000040101d007388 */ /* 0x000fe80000000800 */
[----:B------:R-:W-:Y:S04]  /*16e0*/  LDS R19, [R18+0x44] ;  /* 0x0000440012137984 */ /* 0x000fe80000000800 */
[----:B------:R-:W0:Y:S02]  /*16f0*/  LDS R12, [R20+0x40] ;  /* 0x00004000140c7984 */ /* 0x000e240000000800 */
[----:B0-----:R-:W-:-:S05]  /*1700*/  FFMA R12, -R19, R12, R16 ;  /* 0x0000000c130c7223 */ /* 0x001fca0000000110 */
[----:B------:R4:W-:Y:S02]  /*1710*/  STS [R29+0x40], R12 ;  /* 0x0000400c1d007388 */ /* 0x0009e40000000800 */
.L_x_81:
[----:B------:R-:W-:Y:S05]  /*1720*/  @!P1 BRA `(.L_x_77) ;  /* 0x00000000001c9947 */ /* 0x000fea0003800000 */
[CC--:B------:R-:W-:Y:S01]  /*1730*/  LEA R16, R14.reuse, R13.reuse, 0x2 ;  /* 0x0000000d0e107211 */ /* 0x0c0fe200078e10ff */
[----:B------:R-:W-:Y:S01]  /*1740*/  IMAD R14, R14, 0x40, R7 ;  /* 0x000000400e0e7824 */ /* 0x000fe200078e0207 */
[----:B------:R-:W-:-:S03]  /*1750*/  LEA R18, R0, R13, 0x2 ;  /* 0x0000000d00127211 */ /* 0x000fc600078e10ff */
[----:B0-23--:R-:W-:Y:S04]  /*1760*/  LDS R19, [R16+0x40] ;  /* 0x0000400010137984 */ /* 0x00dfe80000000800 */
[----:B------:R-:W1:Y:S02]  /*1770*/  LDS R14, [R14] ;  /* 0x000000000e0e7984 */ /* 0x000e640000000800 */
[----:B-1----:R-:W-:-:S05]  /*1780*/  FFMA R19, -R19, R14, R12 ;  /* 0x0000000e13137223 */ /* 0x002fca000000010c */
[----:B------:R0:W-:Y:S02]  /*1790*/  STS [R18+0x40], R19 ;  /* 0x0000401312007388 */ /* 0x0001e40000000800 */
.L_x_77:
[----:B------:R-:W-:Y:S05]  /*17a0*/  BSYNC.RECONVERGENT B0 ;  /* 0x0000000000007941 */ /* 0x000fea0003800200 */
.L_x_76:
[----:B------:R-:W-:Y:S01]  /*17b0*/  BAR.SYNC.DEFER_BLOCKING 0x0 ;  /* 0x0000000000007b1d */ /* 0x000fe20000010000 */
[----:B------:R-:W-:-:S05]  /*17c0*/  VIADD R26, R26, 0x1 ;  /* 0x000000011a1a7836 */ /* 0x000fca0000000000 */
[----:B------:R-:W-:Y:S05]  /*17d0*/  BRA.U UP1, `(.L_x_82) ;  /* 0xffffffed01c87547 */ /* 0x000fea000b83ffff */
[----:B------:R-:W5:Y:S01]  /*17e0*/  S2R R0, SR_TID.X ;  /* 0x0000000000007919 */ /* 0x000f620000002100 */
[----:B------:R-:W0:Y:S02]  /*17f0*/  LDCU.64 UR6, c[0x0][0x388] ;  /* 0x00007100ff0677ac */ /* 0x000e240008000a00 */
[----:B0-----:R-:W-:-:S06]  /*1800*/  UIMAD UR5, UR7, UR6, UR7 ;  /* 0x00000006070572a4 */ /* 0x001fcc000f8e0207 */
[----:B-----5:R-:W-:Y:S01]  /*1810*/  IADD3 R0, PT, PT, R0, UR5, RZ ;  /* 0x0000000500007c10 */ /* 0x020fe2000fffe0ff */
[----:B------:R-:W-:-:S04]  /*1820*/  UIMAD UR5, UR6, UR6, URZ ;  /* 0x00000006060572a4 */ /* 0x000fc8000f8e02ff */
[----:B------:R-:W-:Y:S02]  /*1830*/  VIADD R5, R0, UR6 ;  /* 0x0000000600057c36 */ /* 0x000fe40008000000 */
[----:B------:R-:W-:Y:S02]  /*1840*/  ISETP.GE.U32.AND P2, PT, R2, UR5, PT ;  /* 0x0000000502007c0c */ /* 0x000fe4000bf46070 */
[----:B------:R-:W-:Y:S02]  /*1850*/  ISETP.GE.U32.AND P3, PT, R3, UR5, PT ;  /* 0x0000000503007c0c */ /* 0x000fe4000bf66070 */
[C---:B----4-:R-:W-:Y:S02]  /*1860*/  IADD3 R29, PT, PT, R5.reuse, UR6, RZ ;  /* 0x00000006051d7c10 */ /* 0x050fe4000fffe0ff */
[----:B------:R-:W-:Y:S02]  /*1870*/  ISETP.GE.U32.AND P0, PT, R5, UR5, PT ;  /* 0x0000000505007c0c */ /* 0x000fe4000bf06070 */
[C---:B------:R-:W-:Y:S01]  /*1880*/  ISETP.GE.U32.AND P1, PT, R29.reuse, UR5, PT ;  /* 0x000000051d007c0c */ /* 0x040fe2000bf26070 */
[----:B--23--:R-:W-:Y:S01]  /*1890*/  VIADD R19, R29, UR6 ;  /* 0x000000061d137c36 */ /* 0x00cfe20008000000 */
[----:B------:R-:W-:-:S02]  /*18a0*/  ISETP.GE.U32.AND P4, PT, R4, UR5, PT ;  /* 0x0000000504007c0c */ /* 0x000fc4000bf86070 */
[----:B------:R-:W-:Y:S02]  /*18b0*/  ISETP.GE.U32.AND P5, PT, R6, UR5, PT ;  /* 0x0000000506007c0c */ /* 0x000fe4000bfa6070 */
[----:B------:R-:W-:Y:S01]  /*18c0*/  ISETP.GE.U32.AND P6, PT, R19, UR5, PT ;  /* 0x0000000513007c0c */ /* 0x000fe2000bfc6070 */
[----:B------:R-:W-:Y:S04]  /*18d0*/  @!P3 LDS R22, [R7+0x140] ;  /* 0x000140000716b984 */ /* 0x000fe80000000800 */
[----:B------:R-:W0:Y:S01]  /*18e0*/  @!P0 LDS R0, [R7+0x40] ;  /* 0x0000400007008984 */ /* 0x000e220000000800 */
[----:B------:R-:W2:Y:S03]  /*18f0*/  @!P0 LDC.64 R16, c[0x0][0x380] ;  /* 0x0000e000ff108b82 */ /* 0x000ea60000000a00 */
[----:B------:R-:W3:Y:S04]  /*1900*/  @!P1 LDS R26, [R7+0x80] ;  /* 0x00008000071a9984 */ /* 0x000ee80000000800 */
[----:B------:R-:W4:Y:S01]  /*1910*/  @!P6 LDS R24, [R7+0xc0] ;  /* 0x0000c0000718e984 */ /* 0x000f220000000800 */
[----:B------:R-:W5:Y:S03]  /*1920*/  @!P1 LDC.64 R14, c[0x0][0x380] ;  /* 0x0000e000ff0e9b82 */ /* 0x000f660000000a00 */
[----:B------:R-:W-:Y:S05]  /*1930*/  @!P4 LDS R20, [R7+0x180] ;  /* 0x000180000714c984 */ /* 0x000fea0000000800 */
[----:B-1----:R-:W1:Y:S01]  /*1940*/  @!P6 LDC.64 R12, c[0x0][0x380] ;  /* 0x0000e000ff0ceb82 */ /* 0x002e620000000a00 */
[----:B--2---:R-:W-:-:S02]  /*1950*/  @!P0 IMAD.WIDE.U32 R16, R5, 0x4, R16 ;  /* 0x0000000405108825 */ /* 0x004fc400078e0010 */
[----:B------:R-:W-:Y:S02]  /*1960*/  @!P5 LDS R5, [R7+0x1c0] ;  /* 0x0001c0000705d984 */ /* 0x000fe40000000800 */
[----:B-----5:R-:W-:Y:S02]  /*1970*/  @!P1 IMAD.WIDE.U32 R14, R29, 0x4, R14 ;  /* 0x000000041d0e9825 */ /* 0x020fe400078e000e */
[----:B------:R-:W2:Y:S04]  /*1980*/  @!P2 LDS R29, [R7+0x100] ;  /* 0x00010000071da984 */ /* 0x000ea80000000800 */
[----:B0-----:R0:W-:Y:S01]  /*1990*/  @!P0 STG.E desc[UR8][R16.64], R0 ;  /* 0x0000000010008986 */ /* 0x0011e2000c101908 */
[----:B-1----:R-:W-:Y:S01]  /*19a0*/  @!P6 IMAD.WIDE.U32 R12, R19, 0x4, R12 ;  /* 0x00000004130ce825 */ /* 0x002fe200078e000c */
[----:B------:R-:W-:Y:S01]  /*19b0*/  ISETP.GE.U32.AND P0, PT, R8, UR5, PT ;  /* 0x0000000508007c0c */ /* 0x000fe2000bf06070 */
[----:B------:R-:W1:Y:S01]  /*19c0*/  @!P2 LDC.64 R18, c[0x0][0x380] ;  /* 0x0000e000ff12ab82 */ /* 0x000e620000000a00 */
[----:B---3--:R3:W-:Y:S01]  /*19d0*/  @!P1 STG.E desc[UR8][R14.64], R26 ;  /* 0x0000001a0e009986 */ /* 0x0087e2000c101908 */
[----:B------:R-:W-:-:S03]  /*19e0*/  ISETP.GE.U32.AND P1, PT, R9, UR5, PT ;  /* 0x0000000509007c0c */ /* 0x000fc6000bf26070 */
[----:B----4-:R4:W-:Y:S01]  /*19f0*/  @!P6 STG.E desc[UR8][R12.64], R24 ;  /* 0x000000180c00e986 */ /* 0x0109e2000c101908 */
[----:B------:R-:W-:Y:S02]  /*1a00*/  ISETP.GE.U32.AND P6, PT, R10, UR5, PT ;  /* 0x000000050a007c0c */ /* 0x000fe4000bfc6070 */
[----:B0-----:R-:W0:Y:S04]  /*1a10*/  @!P3 LDC.64 R16, c[0x0][0x380] ;  /* 0x0000e000ff10bb82 */ /* 0x001e280000000a00 */
[----:B------:R-:W5:Y:S04]  /*1a20*/  @!P0 LDS R0, [R7+0x200] ;  /* 0x0002000007008984 */ /* 0x000f680000000800 */
[----:B---3--:R-:W3:Y:S01]  /*1a30*/  @!P4 LDC.64 R14, c[0x0][0x380] ;  /* 0x0000e000ff0ecb82 */ /* 0x008ee20000000a00 */
[----:B-1----:R-:W-:-:S07]  /*1a40*/  @!P2 IMAD.WIDE.U32 R18, R2, 0x4, R18 ;  /* 0x000000040212a825 */ /* 0x002fce00078e0012 */
[----:B----4-:R-:W1:Y:S01]  /*1a50*/  @!P5 LDC.64 R12, c[0x0][0x380] ;  /* 0x0000e000ff0cdb82 */ /* 0x010e620000000a00 */
[----:B--2---:R2:W-:Y:S01]  /*1a60*/  @!P2 STG.E desc[UR8][R18.64], R29 ;  /* 0x0000001d1200a986 */ /* 0x0045e2000c101908 */
[----:B0-----:R-:W-:Y:S01]  /*1a70*/  @!P3 IMAD.WIDE.U32 R16, R3, 0x4, R16 ;  /* 0x000000040310b825 */ /* 0x001fe200078e0010 */
[----:B------:R-:W-:-:S05]  /*1a80*/  ISETP.GE.U32.AND P2, PT, R25, UR5, PT ;  /* 0x0000000519007c0c */ /* 0x000fca000bf46070 */
[----:B------:R-:W0:Y:S01]  /*1a90*/  @!P0 LDC.64 R2, c[0x0][0x380] ;  /* 0x0000e000ff028b82 */ /* 0x000e220000000a00 */
[----:B------:R4:W-:Y:S01]  /*1aa0*/  @!P3 STG.E desc[UR8][R16.64], R22 ;  /* 0x000000161000b986 */ /* 0x0009e2000c101908 */
[----:B------:R-:W-:Y:S01]  /*1ab0*/  ISETP.GE.U32.AND P3, PT, R23, UR5, PT ;  /* 0x0000000517007c0c */ /* 0x000fe2000bf66070 */
[----:B---3--:R-:W-:-:S05]  /*1ac0*/  @!P4 IMAD.WIDE.U32 R14, R4, 0x4, R14 ;  /* 0x00000004040ec825 */ /* 0x008fca00078e000e */
[----:B------:R-:W-:Y:S01]  /*1ad0*/  @!P4 STG.E desc[UR8][R14.64], R20 ;  /* 0x000000140e00c986 */ /* 0x000fe2000c101908 */
[----:B------:R-:W-:Y:S01]  /*1ae0*/  ISETP.GE.U32.AND P4, PT, R21, UR5, PT ;  /* 0x0000000515007c0c */ /* 0x000fe2000bf86070 */
[----:B--2---:R-:W2:Y:S01]  /*1af0*/  @!P2 LDC.64 R18, c[0x0][0x380] ;  /* 0x0000e000ff12ab82 */ /* 0x004ea20000000a00 */
[----:B-1----:R-:W-:Y:S01]  /*1b00*/  @!P5 IMAD.WIDE.U32 R12, R6, 0x4, R12 ;  /* 0x00000004060cd825 */ /* 0x002fe200078e000c */
[----:B------:R-:W-:Y:S04]  /*1b10*/  @!P2 LDS R26, [R7+0x380] ;  /* 0x00038000071aa984 */ /* 0x000fe80000000800 */
[----:B------:R1:W-:Y:S01]  /*1b20*/  @!P5 STG.E desc[UR8][R12.64], R5 ;  /* 0x000000050c00d986 */ /* 0x0003e2000c101908 */
[----:B------:R-:W-:Y:S01]  /*1b30*/  ISETP.GE.U32.AND P5, PT, R11, UR5, PT ;  /* 0x000000050b007c0c */ /* 0x000fe2000bfa6070 */
[----:B----4-:R-:W3:Y:S02]  /*1b40*/  @!P3 LDC.64 R16, c[0x0][0x380] ;  /* 0x0000e000ff10bb82 */ /* 0x010ee40000000a00 */
[----:B------:R-:W4:Y:S01]  /*1b50*/  @!P1 LDS R6, [R7+0x240] ;  /* 0x0002400007069984 */ /* 0x000f220000000800 */
[----:B0-----:R-:W-:-:S03]  /*1b60*/  @!P0 IMAD.WIDE.U32 R28, R8, 0x4, R2 ;  /* 0x00000004081c8825 */ /* 0x001fc600078e0002 */
[----:B------:R-:W0:Y:S02]  /*1b70*/  @!P6 LDS R8, [R7+0x280] ;  /* 0x000280000708e984 */ /* 0x000e240000000800 */
[----:B------:R-:W4:Y:S02]  /*1b80*/  @!P1 LDC.64 R2, c[0x0][0x380] ;  /* 0x0000e000ff029b82 */ /* 0x000f240000000a00 */
[----:B------:R-:W-:Y:S04]  /*1b90*/  @!P4 LDS R20, [R7+0x300] ;  /* 0x000300000714c984 */ /* 0x000fe80000000800 */
[----:B------:R-:W0:Y:S02]  /*1ba0*/  @!P5 LDS R22, [R7+0x2c0] ;  /* 0x0002c0000716d984 */ /* 0x000e240000000800 */
[----:B-1----:R-:W1:Y:S01]  /*1bb0*/  @!P6 LDC.64 R4, c[0x0][0x380] ;  /* 0x0000e000ff04eb82 */ /* 0x002e620000000a00 */
[----:B--2---:R-:W-:Y:S01]  /*1bc0*/  @!P2 IMAD.WIDE.U32 R18, R25, 0x4, R18 ;  /* 0x000000041912a825 */ /* 0x004fe200078e0012 */
[----:B------:R-:W2:Y:S04]  /*1bd0*/  @!P3 LDS R24, [R7+0x340] ;  /* 0x000340000718b984 */ /* 0x000ea80000000800 */
[----:B-----5:R0:W-:Y:S01]  /*1be0*/  @!P0 STG.E desc[UR8][R28.64], R0 ;  /* 0x000000001c008986 */ /* 0x0201e2000c101908 */
[----:B------:R-:W-:Y:S01]  /*1bf0*/  ISETP.GE.U32.AND P0, PT, R27, UR5, PT ;  /* 0x000000051b007c0c */ /* 0x000fe2000bf06070 */
[----:B------:R-:W5:Y:S01]  /*1c00*/  @!P5 LDC.64 R12, c[0x0][0x380] ;  /* 0x0000e000ff0cdb82 */ /* 0x000f620000000a00 */
[----:B---3--:R-:W-:-:S07]  /*1c10*/  @!P3 IMAD.WIDE.U32 R16, R23, 0x4, R16 ;  /* 0x000000041710b825 */ /* 0x008fce00078e0010 */
[----:B------:R-:W3:Y:S01]  /*1c20*/  @!P4 LDC.64 R14, c[0x0][0x380] ;  /* 0x0000e000ff0ecb82 */ /* 0x000ee20000000a00 */
[----:B----4-:R-:W-:-:S04]  /*1c30*/  @!P1 IMAD.WIDE.U32 R2, R9, 0x4, R2 ;  /* 0x0000000409029825 */ /* 0x010fc800078e0002 */
[----:B-1----:R-:W-:Y:S01]  /*1c40*/  @!P6 IMAD.WIDE.U32 R4, R10, 0x4, R4 ;  /* 0x000000040a04e825 */ /* 0x002fe200078e0004 */
[----:B------:R1:W-:Y:S04]  /*1c50*/  @!P1 STG.E desc[UR8][R2.64], R6 ;  /* 0x0000000602009986 */ /* 0x0003e8000c101908 */
[----:B0-----:R1:W-:Y:S01]  /*1c60*/  @!P6 STG.E desc[UR8][R4.64], R8 ;  /* 0x000000080400e986 */ /* 0x0013e2000c101908 */
[----:B-----5:R-:W-:-:S05]  /*1c70*/  @!P5 IMAD.WIDE.U32 R12, R11, 0x4, R12 ;  /* 0x000000040b0cd825 */ /* 0x020fca00078e000c */
[----:B------:R1:W-:Y:S01]  /*1c80*/  @!P5 STG.E desc[UR8][R12.64], R22 ;  /* 0x000000160c00d986 */ /* 0x0003e2000c101908 */
[----:B---3--:R-:W-:-:S05]  /*1c90*/  @!P4 IMAD.WIDE.U32 R14, R21, 0x4, R14 ;  /* 0x00000004150ec825 */ /* 0x008fca00078e000e */
[----:B------:R1:W-:Y:S04]  /*1ca0*/  @!P4 STG.E desc[UR8][R14.64], R20 ;  /* 0x000000140e00c986 */ /* 0x0003e8000c101908 */
[----:B--2---:R1:W-:Y:S04]  /*1cb0*/  @!P3 STG.E desc[UR8][R16.64], R24 ;  /* 0x000000181000b986 */ /* 0x0043e8000c101908 */
[----:B------:R1:W-:Y:S01]  /*1cc0*/  @!P2 STG.E desc[UR8][R18.64], R26 ;  /* 0x0000001a1200a986 */ /* 0x0003e2000c101908 */
[----:B------:R-:W-:Y:S05]  /*1cd0*/  @P0 EXIT ;  /* 0x000000000000094d */ /* 0x000fea0003800000 */
[----:B------:R-:W0:Y:S01]  /*1ce0*/  LDS R7, [R7+0x3c0] ;  /* 0x0003c00007077984 */ /* 0x000e220000000800 */
[----:B-1----:R-:W1:Y:S02]  /*1cf0*/  LDC.64 R2, c[0x0][0x380] ;  /* 0x0000e000ff027b82 */ /* 0x002e640000000a00 */
[----:B-1----:R-:W-:-:S05]  /*1d00*/  IMAD.WIDE.U32 R2, R27, 0x4, R2 ;  /* 0x000000041b027825 */ /* 0x002fca00078e0002 */
[----:B0-----:R-:W-:Y:S01]  /*1d10*/  STG.E desc[UR8][R2.64], R7 ;  /* 0x0000000702007986 */ /* 0x001fe2000c101908 */
[----:B------:R-:W-:Y:S05]  /*1d20*/  EXIT ;  /* 0x000000000000794d */ /* 0x000fea0003800000 */
        .weak           $__internal_1_$__cuda_sm3x_div_rn_noftz_f32_slowpath
        .type           $__internal_1_$__cuda_sm3x_div_rn_noftz_f32_slowpath,@function
        .size           $__internal_1_$__cuda_sm3x_div_rn_noftz_f32_slowpath,(.L_x_96 - $__internal_1_$__cuda_sm3x_div_rn_noftz_f32_slowpath)
$__internal_1_$__cuda_sm3x_div_rn_noftz_f32_slowpath:
[----:B------:R-:W-:Y:S01]  /*1d30*/  SHF.R.U32.HI R17, RZ, 0x17, R20 ;  /* 0x00000017ff117819 */ /* 0x000fe20000011614 */
[----:B------:R-:W-:Y:S01]  /*1d40*/  BSSY.RECONVERGENT B2, `(.L_x_83) ;  /* 0x0000063000027945 */ /* 0x000fe20003800200 */
[----:B------:R-:W-:Y:S02]  /*1d50*/  SHF.R.U32.HI R19, RZ, 0x17, R12 ;  /* 0x00000017ff137819 */ /* 0x000fe4000001160c */
[----:B------:R-:W-:Y:S02]  /*1d60*/  LOP3.LUT R17, R17, 0xff, RZ, 0xc0, !PT ;  /* 0x000000ff11117812 */ /* 0x000fe400078ec0ff */
[----:B------:R-:W-:Y:S02]  /*1d70*/  LOP3.LUT R19, R19, 0xff, RZ, 0xc0, !PT ;  /* 0x000000ff13137812 */ /* 0x000fe400078ec0ff */
[----:B------:R-:W-:-:S03]  /*1d80*/  IADD3 R24, PT, PT, R17, -0x1, RZ ;  /* 0xffffffff11187810 */ /* 0x000fc60007ffe0ff */
[----:B------:R-:W-:Y:S01]  /*1d90*/  VIADD R22, R19, 0xffffffff ;  /* 0xffffffff13167836 */ /* 0x000fe20000000000 */
[----:B------:R-:W-:-:S04]  /*1da0*/  ISETP.GT.U32.AND P0, PT, R24, 0xfd, PT ;  /* 0x000000fd1800780c */ /* 0x000fc80003f04070 */
[----:B------:R-:W-:-:S13]  /*1db0*/  ISETP.GT.U32.OR P0, PT, R22, 0xfd, P0 ;  /* 0x000000fd1600780c */ /* 0x000fda0000704470 */
[----:B------:R-:W-:Y:S01]  /*1dc0*/  @!P0 MOV R18, RZ ;  /* 0x000000ff00128202 */ /* 0x000fe20000000f00 */
        /* <DEDUP_REMOVED lines=20> */
[----:B------:R-:W-:Y:S01]  /*1f10*/  @P0 MOV R18, RZ ;  /* 0x000000ff00120202 */ /* 0x000fe20000000f00 */
[----:B------:R-:W-:Y:S02]  /*1f20*/  @!P0 IMAD.MOV.U32 R18, RZ, RZ, -0x40 ;  /* 0xffffffc0ff128424 */ /* 0x000fe400078e00ff */
[----:B------:R-:W-:Y:S01]  /*1f30*/  @!P0 FFMA R12, R12, 1.84467440737095516160e+19, RZ ;  /* 0x5f8000000c0c8823 */ /* 0x000fe200000000ff */
[----:B------:R-:W-:Y:S02]  /*1f40*/  @!P1 FFMA R20, R13, 1.84467440737095516160e+19, RZ ;  /* 0x5f8000000d149823 */ /* 0x000fe400000000ff */
[----:B------:R-:W-:-:S07]  /*1f50*/  @!P1 IADD3 R18, PT, PT, R18, 0x40, RZ ;  /* 0x0000004012129810 */ /* 0x000fce0007ffe0ff */
.L_x_84:
[----:B------:R-:W-:Y:S01]  /*1f60*/  LEA R13, R17, 0xc0800000, 0x17 ;  /* 0xc0800000110d7811 */ /* 0x000fe200078eb8ff */
[----:B------:R-:W-:Y:S01]  /*1f70*/  BSSY.RECONVERGENT B3, `(.L_x_89) ;  /* 0x0000036000037945 */ /* 0x000fe20003800200 */
[----:B------:R-:W-:-:S03]  /*1f80*/  IADD3 R19, PT, PT, R19, -0x7f, RZ ;  /* 0xffffff8113137810 */ /* 0x000fc60007ffe0ff */
[----:B------:R-:W-:Y:S02]  /*1f90*/  IMAD.IADD R22, R20, 0x1, -R13 ;  /* 0x0000000114167824 */ /* 0x000fe400078e0a0d */
[C---:B------:R-:W-:Y:S01]  /*1fa0*/  IMAD R12, R19.reuse, -0x800000, R12 ;  /* 0xff800000130c7824 */ /* 0x040fe200078e020c */
[----:B------:R-:W-:Y:S01]  /*1fb0*/  IADD3 R19, PT, PT, R19, 0x7f, -R17 ;  /* 0x0000007f13137810 */ /* 0x000fe20007ffe811 */
[----:B------:R-:W0:Y:S01]  /*1fc0*/  MUFU.RCP R20, R22 ;  /* 0x0000001600147308 */ /* 0x000e220000001000 */
[----:B------:R-:W-:-:S03]  /*1fd0*/  FADD.FTZ R29, -R22, -RZ ;  /* 0x800000ff161d7221 */ /* 0x000fc60000010100 */
[----:B------:R-:W-:Y:S02]  /*1fe0*/  IMAD.IADD R19, R19, 0x1, R18 ;  /* 0x0000000113137824 */ /* 0x000fe400078e0212 */
[----:B0-----:R-:W-:-:S04]  /*1ff0*/  FFMA R13, R20, R29, 1 ;  /* 0x3f800000140d7423 */ /* 0x001fc8000000001d */
[----:B------:R-:W-:-:S04]  /*2000*/  FFMA R13, R20, R13, R20 ;  /* 0x0000000d140d7223 */ /* 0x000fc80000000014 */
[----:B------:R-:W-:-:S04]  /*2010*/  FFMA R20, R12, R13, RZ ;  /* 0x0000000d0c147223 */ /* 0x000fc800000000ff */
[----:B------:R-:W-:-:S04]  /*2020*/  FFMA R24, R29, R20, R12 ;  /* 0x000000141d187223 */ /* 0x000fc8000000000c */
[----:B------:R-:W-:-:S04]  /*2030*/  FFMA R20, R13, R24, R20 ;  /* 0x000000180d147223 */ /* 0x000fc80000000014 */
[----:B------:R-:W-:-:S04]  /*2040*/  FFMA R29, R29, R20, R12 ;  /* 0x000000141d1d7223 */ /* 0x000fc8000000000c */
[----:B------:R-:W-:-:S05]  /*2050*/  FFMA R12, R13, R29, R20 ;  /* 0x0000001d0d0c7223 */ /* 0x000fca0000000014 */
[----:B------:R-:W-:-:S04]  /*2060*/  SHF.R.U32.HI R17, RZ, 0x17, R12 ;  /* 0x00000017ff117819 */ /* 0x000fc8000001160c */
[----:B------:R-:W-:-:S04]  /*2070*/  LOP3.LUT R17, R17, 0xff, RZ, 0xc0, !PT ;  /* 0x000000ff11117812 */ /* 0x000fc800078ec0ff */
[----:B------:R-:W-:-:S05]  /*2080*/  IADD3 R17, PT, PT, R17, R19, RZ ;  /* 0x0000001311117210 */ /* 0x000fca0007ffe0ff */
        /* <DEDUP_REMOVED lines=11> */
[C---:B------:R-:W-:Y:S02]  /*2140*/  ISETP.NE.AND P3, PT, R17.reuse, RZ, PT ;  /* 0x000000ff1100720c */ /* 0x040fe40003f65270 */
[----:B------:R-:W-:Y:S02]  /*2150*/  ISETP.NE.AND P1, PT, R17, RZ, PT ;  /* 0x000000ff1100720c */ /* 0x000fe40003f25270 */
[----:B------:R-:W-:Y:S01]  /*2160*/  LOP3.LUT R19, R18, 0x7fffff, RZ, 0xc0, !PT ;  /* 0x007fffff12137812 */ /* 0x000fe200078ec0ff */
[CCC-:B------:R-:W-:Y:S01]  /*2170*/  FFMA.RP R18, R13.reuse, R29.reuse, R20.reuse ;  /* 0x0000001d0d127223 */ /* 0x1c0fe20000008014 */
[----:B------:R-:W-:Y:S01]  /*2180*/  FFMA.RM R13, R13, R29, R20 ;  /* 0x0000001d0d0d7223 */ /* 0x000fe20000004014 */
[----:B------:R-:W-:Y:S01]  /*2190*/  IADD3 R20, PT, PT, R17, 0x20, RZ ;  /* 0x0000002011147810 */ /* 0x000fe20007ffe0ff */
[----:B------:R-:W-:Y:S01]  /*21a0*/  IMAD.MOV R17, RZ, RZ, -R17 ;  /* 0x000000ffff117224 */ /* 0x000fe200078e0a11 */
        /* <DEDUP_REMOVED lines=10> */
[----:B------:R-:W-:-:S04]  /*2250*/  LOP3.LUT R13, R13, R18, RZ, 0xc0, !PT ;  /* 0x000000120d0d7212 */ /* 0x000fc800078ec0ff */
[----:B------:R-:W-:-:S04]  /*2260*/  IADD3 R13, PT, PT, R20, R13, RZ ;  /* 0x0000000d140d7210 */ /* 0x000fc80007ffe0ff */
[----:B------:R-:W-:Y:S01]  /*2270*/  LOP3.LUT R12, R13, R12, RZ, 0xfc, !PT ;  /* 0x0000000c0d0c7212 */ /* 0x000fe200078efcff */
[----:B------:R-:W-:Y:S06]  /*2280*/  BRA `(.L_x_92) ;  /* 0x0000000000107947 */ /* 0x000fec0003800000 */
.L_x_91:
[----:B------:R-:W-:-:S04]  /*2290*/  LOP3.LUT R12, R12, 0x80000000, RZ, 0xc0, !PT ;  /* 0x800000000c0c7812 */ /* 0x000fc800078ec0ff */
[----:B------:R-:W-:Y:S01]  /*22a0*/  LOP3.LUT R12, R12, 0x7f800000, RZ, 0xfc, !PT ;  /* 0x7f8000000c0c7812 */ /* 0x000fe200078efcff */
[----:B------:R-:W-:Y:S06]  /*22b0*/  BRA `(.L_x_92) ;  /* 0x0000000000047947 */ /* 0x000fec0003800000 */
.L_x_90:
[----:B------:R-:W-:-:S07]  /*22c0*/  IMAD R12, R19, 0x800000, R12 ;  /* 0x00800000130c7824 */ /* 0x000fce00078e020c */
.L_x_92:
[----:B------:R-:W-:Y:S05]  /*22d0*/  BSYNC.RECONVERGENT B3 ;  /* 0x0000000000037941 */ /* 0x000fea0003800200 */
.L_x_89:
[----:B------:R-:W-:Y:S05]  /*22e0*/  BRA `(.L_x_93) ;  /* 0x0000000000207947 */ /* 0x000fea0003800000 */
.L_x_88:
[----:B------:R-:W-:-:S04]  /*22f0*/  LOP3.LUT R12, R20, 0x80000000, R12, 0x48, !PT ;  /* 0x80000000140c7812 */ /* 0x000fc800078e480c */
[----:B------:R-:W-:Y:S01]  /*2300*/  LOP3.LUT R12, R12, 0x7f800000, RZ, 0xfc, !PT ;  /* 0x7f8000000c0c7812 */ /* 0x000fe200078efcff */
[----:B------:R-:W-:Y:S06]  /*2310*/  BRA `(.L_x_93) ;  /* 0x0000000000147947 */ /* 0x000fec0003800000 */
.L_x_87:
[----:B------:R-:W-:Y:S01]  /*2320*/  LOP3.LUT R12, R20, 0x80000000, R12, 0x48, !PT ;  /* 0x80000000140c7812 */ /* 0x000fe200078e480c */
[----:B------:R-:W-:Y:S06]  /*2330*/  BRA `(.L_x_93) ;  /* 0x00000000000c7947 */ /* 0x000fec0003800000 */
.L_x_86:
[----:B------:R-:W0:Y:S01]  /*2340*/  MUFU.RSQ R12, -QNAN ;  /* 0xffc00000000c7908 */ /* 0x000e220000001400 */
[----:B------:R-:W-:Y:S05]  /*2350*/  BRA `(.L_x_93) ;  /* 0x0000000000047947 */ /* 0x000fea0003800000 */
.L_x_85:
[----:B------:R-:W-:-:S07]  /*2360*/  FADD.FTZ R12, R12, R13 ;  /* 0x0000000d0c0c7221 */ /* 0x000fce0000010000 */
.L_x_93:
[----:B------:R-:W-:Y:S05]  /*2370*/  BSYNC.RECONVERGENT B2 ;  /* 0x0000000000027941 */ /* 0x000fea0003800200 */
.L_x_83:
[----:B------:R-:W-:Y:S01]  /*2380*/  HFMA2 R13, -RZ, RZ, 0, 0 ;  /* 0x00000000ff0d7431 */ /* 0x000fe200000001ff */
[----:B0-----:R-:W-:Y:S01]  /*2390*/  MOV R17, R12 ;  /* 0x0000000c00117202 */ /* 0x001fe20000000f00 */
[----:B------:R-:W-:-:S04]  /*23a0*/  IMAD.MOV.U32 R12, RZ, RZ, R16 ;  /* 0x000000ffff0c7224 */ /* 0x000fc800078e0010 */
[----:B------:R-:W-:Y:S05]  /*23b0*/  RET.REL.NODEC R12 `(_Z12lud_diagonalPfii) ;  /* 0xffffffdc0c107950 */ /* 0x000fea0003c3ffff */
.L_x_94:
        /* <DEDUP_REMOVED lines=12> */
.L_x_96:


//--------------------- .nv.shared._Z12lud_internalPfii --------------------------
	.section	.nv.shared._Z12lud_internalPfii,"aw",@nobits
	.sectionflags	@""
	.align	4
.nv.shared._Z12lud_internalPfii:
	.zero		3072


//--------------------- .nv.shared.reserved.0     --------------------------
	.section	.nv.shared.reserved.0,"aw",@nobits
	.weak		__nv_reservedSMEM_offset_0_alias
	.size		__nv_reservedSMEM_offset_0_alias, 0, 64
	.other		__nv_reservedSMEM_offset_0_alias,@"STO_CUDA_RESERVED_SHARED STV_DEFAULT"
__nv_reservedSMEM_offset_0_alias:
	.zero		0
	.zero		64


//--------------------- .nv.shared._Z13lud_perimeterPfii --------------------------
	.section	.nv.shared._Z13lud_perimeterPfii,"aw",@nobits
	.sectionflags	@""
	.align	4
.nv.shared._Z13lud_perimeterPfii:
	.zero		4096


//--------------------- .nv.shared._Z12lud_diagonalPfii --------------------------
	.section	.nv.shared._Z12lud_diagonalPfii,"aw",@nobits
	.sectionflags	@""
	.align	4
.nv.shared._Z12lud_diagonalPfii:
	.zero		2048


//--------------------- .nv.constant0._Z12lud_internalPfii --------------------------
	.section	.nv.constant0._Z12lud_internalPfii,"a",@progbits
	.sectionflags	@""
	.align	4
.nv.constant0._Z12lud_internalPfii:
	.zero		912


//--------------------- .nv.constant0._Z13lud_perimeterPfii --------------------------
	.section	.nv.constant0._Z13lud_perimeterPfii,"a",@progbits
	.sectionflags	@""
	.align	4
.nv.constant0._Z13lud_perimeterPfii:
	.zero		912


//--------------------- .nv.constant0._Z12lud_diagonalPfii --------------------------
	.section	.nv.constant0._Z12lud_diagonalPfii,"a",@progbits
	.sectionflags	@""
	.align	4
.nv.constant0._Z12lud_diagonalPfii:
	.zero		912


//--------------------- SYMBOLS --------------------------

	.type		.nv.reservedSmem.offset0,@object
	.size		.nv.reservedSmem.offset0,0x4
	.type		.nv.reservedSmem.cap,@object
	.size		.nv.reservedSmem.cap,0x4
